	.target	sm_90a

	.elftype	@"ET_EXEC"


//--------------------- .note.nv.tkinfo           --------------------------
	.section	.note.nv.tkinfo,"",@"SHT_NOTE"
	.sectionflags	@"SHF_NOTE_NV_TKINFO"
	.tkinfo
        /*0018*/ 	.word	0x00000002
        /*0030*/ 	.string	""
        /*0030*/ 	.string	"ptxas"
        /*0030*/ 	.string	"Cuda compilation tools, release 13.0, V13.0.88"
        /*0030*/ 	.string	"Build cuda_13.0.r13.0/compiler.36424714_0"
        /*0030*/ 	.string	"-arch sm_90a -m 64 "



//--------------------- .note.nv.cuinfo           --------------------------
	.section	.note.nv.cuinfo,"",@"SHT_NOTE"
	.sectionflags	@"SHF_NOTE_NV_CUINFO"
        /*0018*/ 	.short	0x0002
        /*001a*/ 	.short	0x005a
        /*001c*/ 	.short	0x0082
	.zero		2


//--------------------- .nv.info                  --------------------------
	.section	.nv.info,"",@"SHT_CUDA_INFO"
	.align	4


	//----- nvinfo : EIATTR_REGCOUNT
	.align		4
        /*0000*/ 	.byte	0x04, 0x2f
        /*0002*/ 	.short	(.L_12 - .L_11)
	.align		4
.L_11:
        /*0004*/ 	.word	index@(_ZN7cutlass13device_kernelINS_4gemm6kernel13GemmUniversalIN4cute5tupleIJiiiiEEENS1_10collective13CollectiveMmaINS1_40MainloopSm90TmaGmmaWarpSpecializedSparseILi5ENS5_IJNS4_1CILi1EEENSA_ILi2EEESB_EEENS1_35KernelTmaWarpSpecializedCooperativeEEENS5_IJNSA_ILi128EEENSA_ILi256EEENSA_ILi64EEEEEENS_6half_tENS5_IJNS4_6LayoutINS5_IJiNS5_IJSC_iEEEiEEENS5_IJlNS5_IJSB_SC_EEElEEEEENSL_INS5_IJNS5_IJNS5_IJNSA_ILi8EEESC_NSA_ILi4EEEEEEiEEENS5_IJNS5_IJNSA_ILi16EEESC_SC_EEEiEEEiEEENS5_IJNS5_IJNS5_IJSI_SV_NSA_ILi1024EEEEEENSA_ILi4096EEEEEENS5_IJNS5_IJSB_NSA_ILi512EEENSA_ILi32EEEEEElEEElEEEEEEEESK_NS5_IJlSB_lEEENS4_8TiledMMAINS4_8MMA_AtomIJNS4_4SM904GMMA6SPARSE27GMMA_64x256x32_F32F16F16_SSILNS1E_5MajorE0ELS1H_0ELNS1E_7ScaleInE1ELS1I_1ELNS1E_9SparseSelE0EEEEEENSL_INS5_IJSC_SB_SB_EEENS5_IJSB_NSA_ILi0EEES1N_EEEEENS5_IJNS4_10UnderscoreES1Q_S1Q_EEEEENS4_23SM90_TMA_LOAD_MULTICASTENS4_14ComposedLayoutINS4_7SwizzleILi2ELi4ELi3EEENS4_25smem_sparse_ptr_flag_bitsILi2ELi16EEENSL_INS5_IJNS5_IJSB_SR_EEENS5_IJSC_S14_EEEEEENS5_IJNS5_IJS1N_SI_EEESO_EEEEEEEvNS4_8identityENS4_13SM90_TMA_LOADENS1U_INS1V_ILi3ELi4ELi3EEENS4_18smem_ptr_flag_bitsILi16EEENSL_INS5_IJSR_SI_EEENS5_IJSI_SB_EEEEEEEvS26_EENS_8epilogue10collective6detail29Sm90TmaWarpSpecializedAdapterINS2H_15DefaultEpilogueIfNS5_IJSB_llEEES2L_NS2G_6thread17LinearCombinationIfLi1EffLNS2M_9ScaleType4KindE0ELNS_15FloatRoundStyleE2EfEENS1_15EpilogueDefaultEEEEEvvEEEEvNT_6ParamsE)
        /*0008*/ 	.word	0x000000a8


	//----- nvinfo : EIATTR_FRAME_SIZE
	.align		4
.L_12:
        /*000c*/ 	.byte	0x04, 0x11
        /*000e*/ 	.short	(.L_14 - .L_13)
	.align		4
.L_13:
        /*0010*/ 	.word	index@(_ZN7cutlass13device_kernelINS_4gemm6kernel13GemmUniversalIN4cute5tupleIJiiiiEEENS1_10collective13CollectiveMmaINS1_40MainloopSm90TmaGmmaWarpSpecializedSparseILi5ENS5_IJNS4_1CILi1EEENSA_ILi2EEESB_EEENS1_35KernelTmaWarpSpecializedCooperativeEEENS5_IJNSA_ILi128EEENSA_ILi256EEENSA_ILi64EEEEEENS_6half_tENS5_IJNS4_6LayoutINS5_IJiNS5_IJSC_iEEEiEEENS5_IJlNS5_IJSB_SC_EEElEEEEENSL_INS5_IJNS5_IJNS5_IJNSA_ILi8EEESC_NSA_ILi4EEEEEEiEEENS5_IJNS5_IJNSA_ILi16EEESC_SC_EEEiEEEiEEENS5_IJNS5_IJNS5_IJSI_SV_NSA_ILi1024EEEEEENSA_ILi4096EEEEEENS5_IJNS5_IJSB_NSA_ILi512EEENSA_ILi32EEEEEElEEElEEEEEEEESK_NS5_IJlSB_lEEENS4_8TiledMMAINS4_8MMA_AtomIJNS4_4SM904GMMA6SPARSE27GMMA_64x256x32_F32F16F16_SSILNS1E_5MajorE0ELS1H_0ELNS1E_7ScaleInE1ELS1I_1ELNS1E_9SparseSelE0EEEEEENSL_INS5_IJSC_SB_SB_EEENS5_IJSB_NSA_ILi0EEES1N_EEEEENS5_IJNS4_10UnderscoreES1Q_S1Q_EEEEENS4_23SM90_TMA_LOAD_MULTICASTENS4_14ComposedLayoutINS4_7SwizzleILi2ELi4ELi3EEENS4_25smem_sparse_ptr_flag_bitsILi2ELi16EEENSL_INS5_IJNS5_IJSB_SR_EEENS5_IJSC_S14_EEEEEENS5_IJNS5_IJS1N_SI_EEESO_EEEEEEEvNS4_8identityENS4_13SM90_TMA_LOADENS1U_INS1V_ILi3ELi4ELi3EEENS4_18smem_ptr_flag_bitsILi16EEENSL_INS5_IJSR_SI_EEENS5_IJSI_SB_EEEEEEEvS26_EENS_8epilogue10collective6detail29Sm90TmaWarpSpecializedAdapterINS2H_15DefaultEpilogueIfNS5_IJSB_llEEES2L_NS2G_6thread17LinearCombinationIfLi1EffLNS2M_9ScaleType4KindE0ELNS_15FloatRoundStyleE2EfEENS1_15EpilogueDefaultEEEEEvvEEEEvNT_6ParamsE)
        /*0014*/ 	.word	0x00000000


	//----- nvinfo : EIATTR_MIN_STACK_SIZE
	.align		4
.L_14:
        /*0018*/ 	.byte	0x04, 0x12
        /*001a*/ 	.short	(.L_16 - .L_15)
	.align		4
.L_15:
        /*001c*/ 	.word	index@(_ZN7cutlass13device_kernelINS_4gemm6kernel13GemmUniversalIN4cute5tupleIJiiiiEEENS1_10collective13CollectiveMmaINS1_40MainloopSm90TmaGmmaWarpSpecializedSparseILi5ENS5_IJNS4_1CILi1EEENSA_ILi2EEESB_EEENS1_35KernelTmaWarpSpecializedCooperativeEEENS5_IJNSA_ILi128EEENSA_ILi256EEENSA_ILi64EEEEEENS_6half_tENS5_IJNS4_6LayoutINS5_IJiNS5_IJSC_iEEEiEEENS5_IJlNS5_IJSB_SC_EEElEEEEENSL_INS5_IJNS5_IJNS5_IJNSA_ILi8EEESC_NSA_ILi4EEEEEEiEEENS5_IJNS5_IJNSA_ILi16EEESC_SC_EEEiEEEiEEENS5_IJNS5_IJNS5_IJSI_SV_NSA_ILi1024EEEEEENSA_ILi4096EEEEEENS5_IJNS5_IJSB_NSA_ILi512EEENSA_ILi32EEEEEElEEElEEEEEEEESK_NS5_IJlSB_lEEENS4_8TiledMMAINS4_8MMA_AtomIJNS4_4SM904GMMA6SPARSE27GMMA_64x256x32_F32F16F16_SSILNS1E_5MajorE0ELS1H_0ELNS1E_7ScaleInE1ELS1I_1ELNS1E_9SparseSelE0EEEEEENSL_INS5_IJSC_SB_SB_EEENS5_IJSB_NSA_ILi0EEES1N_EEEEENS5_IJNS4_10UnderscoreES1Q_S1Q_EEEEENS4_23SM90_TMA_LOAD_MULTICASTENS4_14ComposedLayoutINS4_7SwizzleILi2ELi4ELi3EEENS4_25smem_sparse_ptr_flag_bitsILi2ELi16EEENSL_INS5_IJNS5_IJSB_SR_EEENS5_IJSC_S14_EEEEEENS5_IJNS5_IJS1N_SI_EEESO_EEEEEEEvNS4_8identityENS4_13SM90_TMA_LOADENS1U_INS1V_ILi3ELi4ELi3EEENS4_18smem_ptr_flag_bitsILi16EEENSL_INS5_IJSR_SI_EEENS5_IJSI_SB_EEEEEEEvS26_EENS_8epilogue10collective6detail29Sm90TmaWarpSpecializedAdapterINS2H_15DefaultEpilogueIfNS5_IJSB_llEEES2L_NS2G_6thread17LinearCombinationIfLi1EffLNS2M_9ScaleType4KindE0ELNS_15FloatRoundStyleE2EfEENS1_15EpilogueDefaultEEEEEvvEEEEvNT_6ParamsE)
        /*0020*/ 	.word	0x00000000
.L_16:


//--------------------- .nv.compat                --------------------------
	.section	.nv.compat,"",@"SHT_CUDA_COMPAT_INFO"
	.align	4
        /*0000*/ 	.byte	0x02, 0x09, 0x01, 0x00, 0x02, 0x02, 0x04, 0x00, 0x02, 0x05, 0x05, 0x00, 0x03, 0x07, 0x01, 0x01
        /*0010*/ 	.byte	0x02, 0x03, 0x01, 0x00, 0x02, 0x06, 0x01, 0x00, 0x04, 0x0b, 0x08, 0x00, 0x00, 0x00, 0x00, 0x00
        /*0020*/ 	.byte	0x00, 0x00, 0x00, 0x00


//--------------------- .nv.info._ZN7cutlass13device_kernelINS_4gemm6kernel13GemmUniversalIN4cute5tupleIJiiiiEEENS1_10collective13CollectiveMmaINS1_40MainloopSm90TmaGmmaWarpSpecializedSparseILi5ENS5_IJNS4_1CILi1EEENSA_ILi2EEESB_EEENS1_35KernelTmaWarpSpecializedCooperativeEEENS5_IJNSA_ILi128EEENSA_ILi256EEENSA_ILi64EEEEEENS_6half_tENS5_IJNS4_6LayoutINS5_IJiNS5_IJSC_iEEEiEEENS5_IJlNS5_IJSB_SC_EEElEEEEENSL_INS5_IJNS5_IJNS5_IJNSA_ILi8EEESC_NSA_ILi4EEEEEEiEEENS5_IJNS5_IJNSA_ILi16EEESC_SC_EEEiEEEiEEENS5_IJNS5_IJNS5_IJSI_SV_NSA_ILi1024EEEEEENSA_ILi4096EEEEEENS5_IJNS5_IJSB_NSA_ILi512EEENSA_ILi32EEEEEElEEElEEEEEEEESK_NS5_IJlSB_lEEENS4_8TiledMMAINS4_8MMA_AtomIJNS4_4SM904GMMA6SPARSE27GMMA_64x256x32_F32F16F16_SSILNS1E_5MajorE0ELS1H_0ELNS1E_7ScaleInE1ELS1I_1ELNS1E_9SparseSelE0EEEEEENSL_INS5_IJSC_SB_SB_EEENS5_IJSB_NSA_ILi0EEES1N_EEEEENS5_IJNS4_10UnderscoreES1Q_S1Q_EEEEENS4_23SM90_TMA_LOAD_MULTICASTENS4_14ComposedLayoutINS4_7SwizzleILi2ELi4ELi3EEENS4_25smem_sparse_ptr_flag_bitsILi2ELi16EEENSL_INS5_IJNS5_IJSB_SR_EEENS5_IJSC_S14_EEEEEENS5_IJNS5_IJS1N_SI_EEESO_EEEEEEEvNS4_8identityENS4_13SM90_TMA_LOADENS1U_INS1V_ILi3ELi4ELi3EEENS4_18smem_ptr_flag_bitsILi16EEENSL_INS5_IJSR_SI_EEENS5_IJSI_SB_EEEEEEEvS26_EENS_8epilogue10collective6detail29Sm90TmaWarpSpecializedAdapterINS2H_15DefaultEpilogueIfNS5_IJSB_llEEES2L_NS2G_6thread17LinearCombinationIfLi1EffLNS2M_9ScaleType4KindE0ELNS_15FloatRoundStyleE2EfEENS1_15EpilogueDefaultEEEEEvvEEEEvNT_6ParamsE --------------------------
	.section	.nv.info._ZN7cutlass13device_kernelINS_4gemm6kernel13GemmUniversalIN4cute5tupleIJiiiiEEENS1_10collective13CollectiveMmaINS1_40MainloopSm90TmaGmmaWarpSpecializedSparseILi5ENS5_IJNS4_1CILi1EEENSA_ILi2EEESB_EEENS1_35KernelTmaWarpSpecializedCooperativeEEENS5_IJNSA_ILi128EEENSA_ILi256EEENSA_ILi64EEEEEENS_6half_tENS5_IJNS4_6LayoutINS5_IJiNS5_IJSC_iEEEiEEENS5_IJlNS5_IJSB_SC_EEElEEEEENSL_INS5_IJNS5_IJNS5_IJNSA_ILi8EEESC_NSA_ILi4EEEEEEiEEENS5_IJNS5_IJNSA_ILi16EEESC_SC_EEEiEEEiEEENS5_IJNS5_IJNS5_IJSI_SV_NSA_ILi1024EEEEEENSA_ILi4096EEEEEENS5_IJNS5_IJSB_NSA_ILi512EEENSA_ILi32EEEEEElEEElEEEEEEEESK_NS5_IJlSB_lEEENS4_8TiledMMAINS4_8MMA_AtomIJNS4_4SM904GMMA6SPARSE27GMMA_64x256x32_F32F16F16_SSILNS1E_5MajorE0ELS1H_0ELNS1E_7ScaleInE1ELS1I_1ELNS1E_9SparseSelE0EEEEEENSL_INS5_IJSC_SB_SB_EEENS5_IJSB_NSA_ILi0EEES1N_EEEEENS5_IJNS4_10UnderscoreES1Q_S1Q_EEEEENS4_23SM90_TMA_LOAD_MULTICASTENS4_14ComposedLayoutINS4_7SwizzleILi2ELi4ELi3EEENS4_25smem_sparse_ptr_flag_bitsILi2ELi16EEENSL_INS5_IJNS5_IJSB_SR_EEENS5_IJSC_S14_EEEEEENS5_IJNS5_IJS1N_SI_EEESO_EEEEEEEvNS4_8identityENS4_13SM90_TMA_LOADENS1U_INS1V_ILi3ELi4ELi3EEENS4_18smem_ptr_flag_bitsILi16EEENSL_INS5_IJSR_SI_EEENS5_IJSI_SB_EEEEEEEvS26_EENS_8epilogue10collective6detail29Sm90TmaWarpSpecializedAdapterINS2H_15DefaultEpilogueIfNS5_IJSB_llEEES2L_NS2G_6thread17LinearCombinationIfLi1EffLNS2M_9ScaleType4KindE0ELNS_15FloatRoundStyleE2EfEENS1_15EpilogueDefaultEEEEEvvEEEEvNT_6ParamsE,"",@"SHT_CUDA_INFO"
	.sectionflags	@""
	.align	4


	//----- nvinfo : EIATTR_CUDA_API_VERSION
	.align		4
        /*0000*/ 	.byte	0x04, 0x37
        /*0002*/ 	.short	(.L_18 - .L_17)
.L_17:
        /*0004*/ 	.word	0x00000082


	//----- nvinfo : EIATTR_KPARAM_INFO
	.align		4
.L_18:
        /*0008*/ 	.byte	0x04, 0x17
        /*000a*/ 	.short	(.L_20 - .L_19)
.L_19:
        /*000c*/ 	.word	0x00000000
        /*0010*/ 	.short	0x0000
        /*0012*/ 	.short	0x0070
        /*0014*/ 	.byte	0x00, 0xf0, 0x01, 0x14


	//----- nvinfo : EIATTR_SPARSE_MMA_MASK
	.align		4
.L_20:
        /*0018*/ 	.byte	0x03, 0x50
        /*001a*/ 	.short	0x0002


	//----- nvinfo : EIATTR_MAXREG_COUNT
	.align		4
        /*001c*/ 	.byte	0x03, 0x1b
        /*001e*/ 	.short	0x00a8


	//----- nvinfo : EIATTR_NUM_BARRIERS
	.align		4
        /*0020*/ 	.byte	0x02, 0x4c
        /*0022*/ 	.byte	0x01
	.zero		1


	//----- nvinfo : EIATTR_MERCURY_ISA_VERSION
	.align		4
        /*0024*/ 	.byte	0x03, 0x5f
        /*0026*/ 	.short	0x0101


	//----- nvinfo : EIATTR_INT_WARP_WIDE_INSTR_OFFSETS
	.align		4
        /*0028*/ 	.byte	0x04, 0x31
        /*002a*/ 	.short	(.L_22 - .L_21)


	//   ....[0]....
.L_21:
        /*002c*/ 	.word	0x000004c0


	//   ....[1]....
        /*0030*/ 	.word	0x000004e0


	//   ....[2]....
        /*0034*/ 	.word	0x00000680


	//----- nvinfo : EIATTR_COOP_GROUP_MASK_REGIDS
	.align		4
.L_22:
        /*0038*/ 	.byte	0x04, 0x29
        /*003a*/ 	.short	(.L_24 - .L_23)


	//   ....[0]....
.L_23:
        /*003c*/ 	.word	0xffffffff


	//   ....[1]....
        /*0040*/ 	.word	0xffffffff


	//   ....[2]....
        /*0044*/ 	.word	0xffffffff


	//   ....[3]....
        /*0048*/ 	.word	0xffffffff


	//   ....[4]....
        /*004c*/ 	.word	0xffffffff


	//   ....[5]....
        /*0050*/ 	.word	0xffffffff


	//----- nvinfo : EIATTR_COOP_GROUP_INSTR_OFFSETS
	.align		4
.L_24:
        /*0054*/ 	.byte	0x04, 0x28
        /*0056*/ 	.short	(.L_26 - .L_25)


	//   ....[0]....
.L_25:
        /*0058*/ 	.word	0x00000060


	//   ....[1]....
        /*005c*/ 	.word	0x00000070


	//   ....[2]....
        /*0060*/ 	.word	0x00000160


	//   ....[3]....
        /*0064*/ 	.word	0x00000310


	//   ....[4]....
        /*0068*/ 	.word	0x000007c0


	//   ....[5]....
        /*006c*/ 	.word	0x00001240


	//----- nvinfo : EIATTR_REG_RECONFIG
	.align		4
.L_26:
        /*0070*/ 	.byte	0x01, 0x54
	.zero		2


	//----- nvinfo : EIATTR_MBARRIER_INSTR_OFFSETS
	.align		4
        /*0074*/ 	.byte	0x04, 0x39
        /*0076*/ 	.short	(.L_28 - .L_27)


	//   ....[0]....
.L_27:
        /*0078*/ 	.word	0x00000260
        /*007c*/ 	.word	0x000000ff
        /*0080*/ 	.word	0x00000000
        /*0084*/ 	.short	0x0100
        /*0086*/ 	.byte	0x08
	.zero		1


	//   ....[1]....
        /*0088*/ 	.word	0x00000270
        /*008c*/ 	.word	0x000000ff
        /*0090*/ 	.word	0x00000028
        /*0094*/ 	.short	0x0100
        /*0096*/ 	.byte	0x08
	.zero		1


	//   ....[2]....
        /*0098*/ 	.word	0x00000280
        /*009c*/ 	.word	0x000000ff
        /*00a0*/ 	.word	0x00000008
        /*00a4*/ 	.short	0x0100
        /*00a6*/ 	.byte	0x08
	.zero		1


	//   ....[3]....
        /*00a8*/ 	.word	0x00000290
        /*00ac*/ 	.word	0x000000ff
        /*00b0*/ 	.word	0x00000030
        /*00b4*/ 	.short	0x0100
        /*00b6*/ 	.byte	0x08
	.zero		1


	//   ....[4]....
        /*00b8*/ 	.word	0x000002a0
        /*00bc*/ 	.word	0x000000ff
        /*00c0*/ 	.word	0x00000010
        /*00c4*/ 	.short	0x0100
        /*00c6*/ 	.byte	0x08
	.zero		1


	//   ....[5]....
        /*00c8*/ 	.word	0x000002b0
        /*00cc*/ 	.word	0x000000ff
        /*00d0*/ 	.word	0x00000038
        /*00d4*/ 	.short	0x0100
        /*00d6*/ 	.byte	0x08
	.zero		1


	//   ....[6]....
        /*00d8*/ 	.word	0x000002c0
        /*00dc*/ 	.word	0x000000ff
        /*00e0*/ 	.word	0x00000018
        /*00e4*/ 	.short	0x0100
        /*00e6*/ 	.byte	0x08
	.zero		1


	//   ....[7]....
        /*00e8*/ 	.word	0x000002d0
        /*00ec*/ 	.word	0x000000ff
        /*00f0*/ 	.word	0x00000040
        /*00f4*/ 	.short	0x0100
        /*00f6*/ 	.byte	0x08
	.zero		1


	//   ....[8]....
        /*00f8*/ 	.word	0x000002e0
        /*00fc*/ 	.word	0x000000ff
        /*0100*/ 	.word	0x00000020
        /*0104*/ 	.short	0x0100
        /*0106*/ 	.byte	0x08
	.zero		1


	//   ....[9]....
        /*0108*/ 	.word	0x000002f0
        /*010c*/ 	.word	0x000000ff
        /*0110*/ 	.word	0x00000048
        /*0114*/ 	.short	0x0100
        /*0116*/ 	.byte	0x08
	.zero		1


	//   ....[10]....
        /*0118*/ 	.word	0x00000710
        /*011c*/ 	.word	0x000000ff
        /*0120*/ 	.word	0x00000060
        /*0124*/ 	.short	0x0100
        /*0126*/ 	.byte	0x06
	.zero		1


	//   ....[11]....
        /*0128*/ 	.word	0x00000770
        /*012c*/ 	.word	0x000000ff
        /*0130*/ 	.word	0x00000068
        /*0134*/ 	.short	0x0100
        /*0136*/ 	.byte	0x06
	.zero		1


	//   ....[12]....
        /*0138*/ 	.word	0x00001780
        /*013c*/ 	.word	0x000000ff
        /*0140*/ 	.word	0x00000000
        /*0144*/ 	.short	0x010a
        /*0146*/ 	.byte	0x08
	.zero		1


	//   ....[13]....
        /*0148*/ 	.word	0x00001850
        /*014c*/ 	.word	0x000000ff
        /*0150*/ 	.word	0x00000000
        /*0154*/ 	.short	0x010a
        /*0156*/ 	.byte	0x08
	.zero		1


	//   ....[14]....
        /*0158*/ 	.word	0x00001a00
        /*015c*/ 	.word	0x0000000e
        /*0160*/ 	.word	0x00000000
        /*0164*/ 	.short	0x0101
        /*0166*/ 	.byte	0x3f
	.zero		1


	//   ....[15]....
        /*0168*/ 	.word	0x0000bf70
        /*016c*/ 	.word	0x00000017
        /*0170*/ 	.word	0x00000028
        /*0174*/ 	.short	0x010a
        /*0176*/ 	.byte	0x3f
	.zero		1


	//   ....[16]....
        /*0178*/ 	.word	0x0000c3a0
        /*017c*/ 	.word	0x00000005
        /*0180*/ 	.word	0x00000068
        /*0184*/ 	.short	0x0101
        /*0186*/ 	.byte	0x3f
	.zero		1


	//   ....[17]....
        /*0188*/ 	.word	0x0000cae0
        /*018c*/ 	.word	0x00000005
        /*0190*/ 	.word	0x00000000
        /*0194*/ 	.short	0x010a
        /*0196*/ 	.byte	0x3f
	.zero		1


	//   ....[18]....
        /*0198*/ 	.word	0x0000cb60
        /*019c*/ 	.word	0x00000007
        /*01a0*/ 	.word	0x00000000
        /*01a4*/ 	.short	0x010a
        /*01a6*/ 	.byte	0x3f
	.zero		1


	//   ....[19]....
        /*01a8*/ 	.word	0x0000cbf0
        /*01ac*/ 	.word	0x00000008
        /*01b0*/ 	.word	0x00000000
        /*01b4*/ 	.short	0x010a
        /*01b6*/ 	.byte	0x3f
	.zero		1


	//   ....[20]....
        /*01b8*/ 	.word	0x0000cc80
        /*01bc*/ 	.word	0x0000000b
        /*01c0*/ 	.word	0x00000000
        /*01c4*/ 	.short	0x010a
        /*01c6*/ 	.byte	0x3f
	.zero		1


	//   ....[21]....
        /*01c8*/ 	.word	0x0000cd10
        /*01cc*/ 	.word	0x00000003
        /*01d0*/ 	.word	0x00000000
        /*01d4*/ 	.short	0x010a
        /*01d6*/ 	.byte	0x3f
	.zero		1


	//   ....[22]....
        /*01d8*/ 	.word	0x0000cd80
        /*01dc*/ 	.word	0x0000000f
        /*01e0*/ 	.word	0x00000000
        /*01e4*/ 	.short	0x010a
        /*01e6*/ 	.byte	0x3f
	.zero		1


	//   ....[23]....
        /*01e8*/ 	.word	0x0000ce50
        /*01ec*/ 	.word	0x00000017
        /*01f0*/ 	.word	0x00000028
        /*01f4*/ 	.short	0x010a
        /*01f6*/ 	.byte	0x3f
	.zero		1


	//   ....[24]....
        /*01f8*/ 	.word	0x0000cf20
        /*01fc*/ 	.word	0x00000005
        /*0200*/ 	.word	0x00000000
        /*0204*/ 	.short	0x010a
        /*0206*/ 	.byte	0x3f
	.zero		1


	//   ....[25]....
        /*0208*/ 	.word	0x0000cf70
        /*020c*/ 	.word	0x00000007
        /*0210*/ 	.word	0x00000000
        /*0214*/ 	.short	0x010a
        /*0216*/ 	.byte	0x3f
	.zero		1


	//   ....[26]....
        /*0218*/ 	.word	0x0000cfc0
        /*021c*/ 	.word	0x00000008
        /*0220*/ 	.word	0x00000000
        /*0224*/ 	.short	0x010a
        /*0226*/ 	.byte	0x3f
	.zero		1


	//   ....[27]....
        /*0228*/ 	.word	0x0000d010
        /*022c*/ 	.word	0x0000000b
        /*0230*/ 	.word	0x00000000
        /*0234*/ 	.short	0x010a
        /*0236*/ 	.byte	0x3f
	.zero		1


	//----- nvinfo : EIATTR_NUM_MBARRIERS
	.align		4
.L_28:
        /*0238*/ 	.byte	0x03, 0x38
        /*023a*/ 	.short	0x000c


	//----- nvinfo : EIATTR_EXIT_INSTR_OFFSETS
	.align		4
        /*023c*/ 	.byte	0x04, 0x1c
        /*023e*/ 	.short	(.L_30 - .L_29)


	//   ....[0]....
.L_29:
        /*0240*/ 	.word	0x00000920


	//   ....[1]....
        /*0244*/ 	.word	0x00001110


	//   ....[2]....
        /*0248*/ 	.word	0x0000b650


	//   ....[3]....
        /*024c*/ 	.word	0x0000bbb0


	//   ....[4]....
        /*0250*/ 	.word	0x0000cd60


	//----- nvinfo : EIATTR_MAX_THREADS
	.align		4
.L_30:
        /*0254*/ 	.byte	0x04, 0x05
        /*0256*/ 	.short	(.L_32 - .L_31)
.L_31:
        /*0258*/ 	.word	0x00000180
        /*025c*/ 	.word	0x00000001
        /*0260*/ 	.word	0x00000001


	//----- nvinfo : EIATTR_CRS_STACK_SIZE
	.align		4
.L_32:
        /*0264*/ 	.byte	0x04, 0x1e
        /*0266*/ 	.short	(.L_34 - .L_33)
.L_33:
        /*0268*/ 	.word	0x00000000


	//----- nvinfo : EIATTR_CBANK_PARAM_SIZE
	.align		4
.L_34:
        /*026c*/ 	.byte	0x03, 0x19
        /*026e*/ 	.short	0x0570


	//----- nvinfo : EIATTR_PARAM_CBANK
	.align		4
        /*0270*/ 	.byte	0x04, 0x0a
        /*0272*/ 	.short	(.L_36 - .L_35)
	.align		4
.L_35:
        /*0274*/ 	.word	index@(.nv.constant0._ZN7cutlass13device_kernelINS_4gemm6kernel13GemmUniversalIN4cute5tupleIJiiiiEEENS1_10collective13CollectiveMmaINS1_40MainloopSm90TmaGmmaWarpSpecializedSparseILi5ENS5_IJNS4_1CILi1EEENSA_ILi2EEESB_EEENS1_35KernelTmaWarpSpecializedCooperativeEEENS5_IJNSA_ILi128EEENSA_ILi256EEENSA_ILi64EEEEEENS_6half_tENS5_IJNS4_6LayoutINS5_IJiNS5_IJSC_iEEEiEEENS5_IJlNS5_IJSB_SC_EEElEEEEENSL_INS5_IJNS5_IJNS5_IJNSA_ILi8EEESC_NSA_ILi4EEEEEEiEEENS5_IJNS5_IJNSA_ILi16EEESC_SC_EEEiEEEiEEENS5_IJNS5_IJNS5_IJSI_SV_NSA_ILi1024EEEEEENSA_ILi4096EEEEEENS5_IJNS5_IJSB_NSA_ILi512EEENSA_ILi32EEEEEElEEElEEEEEEEESK_NS5_IJlSB_lEEENS4_8TiledMMAINS4_8MMA_AtomIJNS4_4SM904GMMA6SPARSE27GMMA_64x256x32_F32F16F16_SSILNS1E_5MajorE0ELS1H_0ELNS1E_7ScaleInE1ELS1I_1ELNS1E_9SparseSelE0EEEEEENSL_INS5_IJSC_SB_SB_EEENS5_IJSB_NSA_ILi0EEES1N_EEEEENS5_IJNS4_10UnderscoreES1Q_S1Q_EEEEENS4_23SM90_TMA_LOAD_MULTICASTENS4_14ComposedLayoutINS4_7SwizzleILi2ELi4ELi3EEENS4_25smem_sparse_ptr_flag_bitsILi2ELi16EEENSL_INS5_IJNS5_IJSB_SR_EEENS5_IJSC_S14_EEEEEENS5_IJNS5_IJS1N_SI_EEESO_EEEEEEEvNS4_8identityENS4_13SM90_TMA_LOADENS1U_INS1V_ILi3ELi4ELi3EEENS4_18smem_ptr_flag_bitsILi16EEENSL_INS5_IJSR_SI_EEENS5_IJSI_SB_EEEEEEEvS26_EENS_8epilogue10collective6detail29Sm90TmaWarpSpecializedAdapterINS2H_15DefaultEpilogueIfNS5_IJSB_llEEES2L_NS2G_6thread17LinearCombinationIfLi1EffLNS2M_9ScaleType4KindE0ELNS_15FloatRoundStyleE2EfEENS1_15EpilogueDefaultEEEEEvvEEEEvNT_6ParamsE)
        /*0278*/ 	.short	0x0210
        /*027a*/ 	.short	0x0570


	//----- nvinfo : EIATTR_SW_WAR
	.align		4
.L_36:
        /*027c*/ 	.byte	0x04, 0x36
        /*027e*/ 	.short	(.L_38 - .L_37)
.L_37:
        /*0280*/ 	.word	0x00000008
.L_38:


//--------------------- .nv.callgraph             --------------------------
	.section	.nv.callgraph,"",@"SHT_CUDA_CALLGRAPH"
	.align	4
	.sectionentsize	8
	.align		4
        /*0000*/ 	.word	0x00000000
	.align		4
        /*0004*/ 	.word	0xffffffff
	.align		4
        /*0008*/ 	.word	0x00000000
	.align		4
        /*000c*/ 	.word	0xfffffffe
	.align		4
        /*0010*/ 	.word	0x00000000
	.align		4
        /*0014*/ 	.word	0xfffffffd
	.align		4
        /*0018*/ 	.word	0x00000000
	.align		4
        /*001c*/ 	.word	0xfffffffc


//--------------------- .nv.constant4             --------------------------
	.section	.nv.constant4,"a",@progbits
	.align	8
	.align		8
.nv.constant4:
        /*0000*/ 	.dword	_ZN39_INTERNAL_c92d9772_4_k_cu_a2efd420_26734cuda3std3__45__cpo5beginE
	.align		8
        /*0008*/ 	.dword	_ZN39_INTERNAL_c92d9772_4_k_cu_a2efd420_26734cuda3std3__45__cpo3endE
	.align		8
        /*0010*/ 	.dword	_ZN39_INTERNAL_c92d9772_4_k_cu_a2efd420_26734cuda3std3__45__cpo6cbeginE
	.align		8
        /*0018*/ 	.dword	_ZN39_INTERNAL_c92d9772_4_k_cu_a2efd420_26734cuda3std3__45__cpo4cendE
	.align		8
        /*0020*/ 	.dword	_ZN39_INTERNAL_c92d9772_4_k_cu_a2efd420_26734cuda3std3__441_GLOBAL__N__c92d9772_4_k_cu_a2efd420_26736ignoreE
	.align		8
        /*0028*/ 	.dword	_ZN39_INTERNAL_c92d9772_4_k_cu_a2efd420_26734cuda3std3__419piecewise_constructE
	.align		8
        /*0030*/ 	.dword	_ZN39_INTERNAL_c92d9772_4_k_cu_a2efd420_26734cuda3std3__48in_placeE
	.align		8
        /*0038*/ 	.dword	_ZN39_INTERNAL_c92d9772_4_k_cu_a2efd420_26734cuda3std6ranges3__45__cpo4swapE
	.align		8
        /*0040*/ 	.dword	_ZN39_INTERNAL_c92d9772_4_k_cu_a2efd420_26734cuda3std6ranges3__45__cpo9iter_moveE
	.align		8
        /*0048*/ 	.dword	_ZN39_INTERNAL_c92d9772_4_k_cu_a2efd420_26734cute7productE
	.align		8
        /*0050*/ 	.dword	_ZN39_INTERNAL_c92d9772_4_k_cu_a2efd420_26734cute1_E


//--------------------- .text._ZN7cutlass13device_kernelINS_4gemm6kernel13GemmUniversalIN4cute5tupleIJiiiiEEENS1_10collective13CollectiveMmaINS1_40MainloopSm90TmaGmmaWarpSpecializedSparseILi5ENS5_IJNS4_1CILi1EEENSA_ILi2EEESB_EEENS1_35KernelTmaWarpSpecializedCooperativeEEENS5_IJNSA_ILi128EEENSA_ILi256EEENSA_ILi64EEEEEENS_6half_tENS5_IJNS4_6LayoutINS5_IJiNS5_IJSC_iEEEiEEENS5_IJlNS5_IJSB_SC_EEElEEEEENSL_INS5_IJNS5_IJNS5_IJNSA_ILi8EEESC_NSA_ILi4EEEEEEiEEENS5_IJNS5_IJNSA_ILi16EEESC_SC_EEEiEEEiEEENS5_IJNS5_IJNS5_IJSI_SV_NSA_ILi1024EEEEEENSA_ILi4096EEEEEENS5_IJNS5_IJSB_NSA_ILi512EEENSA_ILi32EEEEEElEEElEEEEEEEESK_NS5_IJlSB_lEEENS4_8TiledMMAINS4_8MMA_AtomIJNS4_4SM904GMMA6SPARSE27GMMA_64x256x32_F32F16F16_SSILNS1E_5MajorE0ELS1H_0ELNS1E_7ScaleInE1ELS1I_1ELNS1E_9SparseSelE0EEEEEENSL_INS5_IJSC_SB_SB_EEENS5_IJSB_NSA_ILi0EEES1N_EEEEENS5_IJNS4_10UnderscoreES1Q_S1Q_EEEEENS4_23SM90_TMA_LOAD_MULTICASTENS4_14ComposedLayoutINS4_7SwizzleILi2ELi4ELi3EEENS4_25smem_sparse_ptr_flag_bitsILi2ELi16EEENSL_INS5_IJNS5_IJSB_SR_EEENS5_IJSC_S14_EEEEEENS5_IJNS5_IJS1N_SI_EEESO_EEEEEEEvNS4_8identityENS4_13SM90_TMA_LOADENS1U_INS1V_ILi3ELi4ELi3EEENS4_18smem_ptr_flag_bitsILi16EEENSL_INS5_IJSR_SI_EEENS5_IJSI_SB_EEEEEEEvS26_EENS_8epilogue10collective6detail29Sm90TmaWarpSpecializedAdapterINS2H_15DefaultEpilogueIfNS5_IJSB_llEEES2L_NS2G_6thread17LinearCombinationIfLi1EffLNS2M_9ScaleType4KindE0ELNS_15FloatRoundStyleE2EfEENS1_15EpilogueDefaultEEEEEvvEEEEvNT_6ParamsE --------------------------
	.section	.text._ZN7cutlass13device_kernelINS_4gemm6kernel13GemmUniversalIN4cute5tupleIJiiiiEEENS1_10collective13CollectiveMmaINS1_40MainloopSm90TmaGmmaWarpSpecializedSparseILi5ENS5_IJNS4_1CILi1EEENSA_ILi2EEESB_EEENS1_35KernelTmaWarpSpecializedCooperativeEEENS5_IJNSA_ILi128EEENSA_ILi256EEENSA_ILi64EEEEEENS_6half_tENS5_IJNS4_6LayoutINS5_IJiNS5_IJSC_iEEEiEEENS5_IJlNS5_IJSB_SC_EEElEEEEENSL_INS5_IJNS5_IJNS5_IJNSA_ILi8EEESC_NSA_ILi4EEEEEEiEEENS5_IJNS5_IJNSA_ILi16EEESC_SC_EEEiEEEiEEENS5_IJNS5_IJNS5_IJSI_SV_NSA_ILi1024EEEEEENSA_ILi4096EEEEEENS5_IJNS5_IJSB_NSA_ILi512EEENSA_ILi32EEEEEElEEElEEEEEEEESK_NS5_IJlSB_lEEENS4_8TiledMMAINS4_8MMA_AtomIJNS4_4SM904GMMA6SPARSE27GMMA_64x256x32_F32F16F16_SSILNS1E_5MajorE0ELS1H_0ELNS1E_7ScaleInE1ELS1I_1ELNS1E_9SparseSelE0EEEEEENSL_INS5_IJSC_SB_SB_EEENS5_IJSB_NSA_ILi0EEES1N_EEEEENS5_IJNS4_10UnderscoreES1Q_S1Q_EEEEENS4_23SM90_TMA_LOAD_MULTICASTENS4_14ComposedLayoutINS4_7SwizzleILi2ELi4ELi3EEENS4_25smem_sparse_ptr_flag_bitsILi2ELi16EEENSL_INS5_IJNS5_IJSB_SR_EEENS5_IJSC_S14_EEEEEENS5_IJNS5_IJS1N_SI_EEESO_EEEEEEEvNS4_8identityENS4_13SM90_TMA_LOADENS1U_INS1V_ILi3ELi4ELi3EEENS4_18smem_ptr_flag_bitsILi16EEENSL_INS5_IJSR_SI_EEENS5_IJSI_SB_EEEEEEEvS26_EENS_8epilogue10collective6detail29Sm90TmaWarpSpecializedAdapterINS2H_15DefaultEpilogueIfNS5_IJSB_llEEES2L_NS2G_6thread17LinearCombinationIfLi1EffLNS2M_9ScaleType4KindE0ELNS_15FloatRoundStyleE2EfEENS1_15EpilogueDefaultEEEEEvvEEEEvNT_6ParamsE,"ax",@progbits
	.align	128
.text._ZN7cutlass13device_kernelINS_4gemm6kernel13GemmUniversalIN4cute5tupleIJiiiiEEENS1_10collective13CollectiveMmaINS1_40MainloopSm90TmaGmmaWarpSpecializedSparseILi5ENS5_IJNS4_1CILi1EEENSA_ILi2EEESB_EEENS1_35KernelTmaWarpSpecializedCooperativeEEENS5_IJNSA_ILi128EEENSA_ILi256EEENSA_ILi64EEEEEENS_6half_tENS5_IJNS4_6LayoutINS5_IJiNS5_IJSC_iEEEiEEENS5_IJlNS5_IJSB_SC_EEElEEEEENSL_INS5_IJNS5_IJNS5_IJNSA_ILi8EEESC_NSA_ILi4EEEEEEiEEENS5_IJNS5_IJNSA_ILi16EEESC_SC_EEEiEEEiEEENS5_IJNS5_IJNS5_IJSI_SV_NSA_ILi1024EEEEEENSA_ILi4096EEEEEENS5_IJNS5_IJSB_NSA_ILi512EEENSA_ILi32EEEEEElEEElEEEEEEEESK_NS5_IJlSB_lEEENS4_8TiledMMAINS4_8MMA_AtomIJNS4_4SM904GMMA6SPARSE27GMMA_64x256x32_F32F16F16_SSILNS1E_5MajorE0ELS1H_0ELNS1E_7ScaleInE1ELS1I_1ELNS1E_9SparseSelE0EEEEEENSL_INS5_IJSC_SB_SB_EEENS5_IJSB_NSA_ILi0EEES1N_EEEEENS5_IJNS4_10UnderscoreES1Q_S1Q_EEEEENS4_23SM90_TMA_LOAD_MULTICASTENS4_14ComposedLayoutINS4_7SwizzleILi2ELi4ELi3EEENS4_25smem_sparse_ptr_flag_bitsILi2ELi16EEENSL_INS5_IJNS5_IJSB_SR_EEENS5_IJSC_S14_EEEEEENS5_IJNS5_IJS1N_SI_EEESO_EEEEEEEvNS4_8identityENS4_13SM90_TMA_LOADENS1U_INS1V_ILi3ELi4ELi3EEENS4_18smem_ptr_flag_bitsILi16EEENSL_INS5_IJSR_SI_EEENS5_IJSI_SB_EEEEEEEvS26_EENS_8epilogue10collective6detail29Sm90TmaWarpSpecializedAdapterINS2H_15DefaultEpilogueIfNS5_IJSB_llEEES2L_NS2G_6thread17LinearCombinationIfLi1EffLNS2M_9ScaleType4KindE0ELNS_15FloatRoundStyleE2EfEENS1_15EpilogueDefaultEEEEEvvEEEEvNT_6ParamsE:
        .type           _ZN7cutlass13device_kernelINS_4gemm6kernel13GemmUniversalIN4cute5tupleIJiiiiEEENS1_10collective13CollectiveMmaINS1_40MainloopSm90TmaGmmaWarpSpecializedSparseILi5ENS5_IJNS4_1CILi1EEENSA_ILi2EEESB_EEENS1_35KernelTmaWarpSpecializedCooperativeEEENS5_IJNSA_ILi128EEENSA_ILi256EEENSA_ILi64EEEEEENS_6half_tENS5_IJNS4_6LayoutINS5_IJiNS5_IJSC_iEEEiEEENS5_IJlNS5_IJSB_SC_EEElEEEEENSL_INS5_IJNS5_IJNS5_IJNSA_ILi8EEESC_NSA_ILi4EEEEEEiEEENS5_IJNS5_IJNSA_ILi16EEESC_SC_EEEiEEEiEEENS5_IJNS5_IJNS5_IJSI_SV_NSA_ILi1024EEEEEENSA_ILi4096EEEEEENS5_IJNS5_IJSB_NSA_ILi512EEENSA_ILi32EEEEEElEEElEEEEEEEESK_NS5_IJlSB_lEEENS4_8TiledMMAINS4_8MMA_AtomIJNS4_4SM904GMMA6SPARSE27GMMA_64x256x32_F32F16F16_SSILNS1E_5MajorE0ELS1H_0ELNS1E_7ScaleInE1ELS1I_1ELNS1E_9SparseSelE0EEEEEENSL_INS5_IJSC_SB_SB_EEENS5_IJSB_NSA_ILi0EEES1N_EEEEENS5_IJNS4_10UnderscoreES1Q_S1Q_EEEEENS4_23SM90_TMA_LOAD_MULTICASTENS4_14ComposedLayoutINS4_7SwizzleILi2ELi4ELi3EEENS4_25smem_sparse_ptr_flag_bitsILi2ELi16EEENSL_INS5_IJNS5_IJSB_SR_EEENS5_IJSC_S14_EEEEEENS5_IJNS5_IJS1N_SI_EEESO_EEEEEEEvNS4_8identityENS4_13SM90_TMA_LOADENS1U_INS1V_ILi3ELi4ELi3EEENS4_18smem_ptr_flag_bitsILi16EEENSL_INS5_IJSR_SI_EEENS5_IJSI_SB_EEEEEEEvS26_EENS_8epilogue10collective6detail29Sm90TmaWarpSpecializedAdapterINS2H_15DefaultEpilogueIfNS5_IJSB_llEEES2L_NS2G_6thread17LinearCombinationIfLi1EffLNS2M_9ScaleType4KindE0ELNS_15FloatRoundStyleE2EfEENS1_15EpilogueDefaultEEEEEvvEEEEvNT_6ParamsE,@function
        .size           _ZN7cutlass13device_kernelINS_4gemm6kernel13GemmUniversalIN4cute5tupleIJiiiiEEENS1_10collective13CollectiveMmaINS1_40MainloopSm90TmaGmmaWarpSpecializedSparseILi5ENS5_IJNS4_1CILi1EEENSA_ILi2EEESB_EEENS1_35KernelTmaWarpSpecializedCooperativeEEENS5_IJNSA_ILi128EEENSA_ILi256EEENSA_ILi64EEEEEENS_6half_tENS5_IJNS4_6LayoutINS5_IJiNS5_IJSC_iEEEiEEENS5_IJlNS5_IJSB_SC_EEElEEEEENSL_INS5_IJNS5_IJNS5_IJNSA_ILi8EEESC_NSA_ILi4EEEEEEiEEENS5_IJNS5_IJNSA_ILi16EEESC_SC_EEEiEEEiEEENS5_IJNS5_IJNS5_IJSI_SV_NSA_ILi1024EEEEEENSA_ILi4096EEEEEENS5_IJNS5_IJSB_NSA_ILi512EEENSA_ILi32EEEEEElEEElEEEEEEEESK_NS5_IJlSB_lEEENS4_8TiledMMAINS4_8MMA_AtomIJNS4_4SM904GMMA6SPARSE27GMMA_64x256x32_F32F16F16_SSILNS1E_5MajorE0ELS1H_0ELNS1E_7ScaleInE1ELS1I_1ELNS1E_9SparseSelE0EEEEEENSL_INS5_IJSC_SB_SB_EEENS5_IJSB_NSA_ILi0EEES1N_EEEEENS5_IJNS4_10UnderscoreES1Q_S1Q_EEEEENS4_23SM90_TMA_LOAD_MULTICASTENS4_14ComposedLayoutINS4_7SwizzleILi2ELi4ELi3EEENS4_25smem_sparse_ptr_flag_bitsILi2ELi16EEENSL_INS5_IJNS5_IJSB_SR_EEENS5_IJSC_S14_EEEEEENS5_IJNS5_IJS1N_SI_EEESO_EEEEEEEvNS4_8identityENS4_13SM90_TMA_LOADENS1U_INS1V_ILi3ELi4ELi3EEENS4_18smem_ptr_flag_bitsILi16EEENSL_INS5_IJSR_SI_EEENS5_IJSI_SB_EEEEEEEvS26_EENS_8epilogue10collective6detail29Sm90TmaWarpSpecializedAdapterINS2H_15DefaultEpilogueIfNS5_IJSB_llEEES2L_NS2G_6thread17LinearCombinationIfLi1EffLNS2M_9ScaleType4KindE0ELNS_15FloatRoundStyleE2EfEENS1_15EpilogueDefaultEEEEEvvEEEEvNT_6ParamsE,(.L_x_318 - _ZN7cutlass13device_kernelINS_4gemm6kernel13GemmUniversalIN4cute5tupleIJiiiiEEENS1_10collective13CollectiveMmaINS1_40MainloopSm90TmaGmmaWarpSpecializedSparseILi5ENS5_IJNS4_1CILi1EEENSA_ILi2EEESB_EEENS1_35KernelTmaWarpSpecializedCooperativeEEENS5_IJNSA_ILi128EEENSA_ILi256EEENSA_ILi64EEEEEENS_6half_tENS5_IJNS4_6LayoutINS5_IJiNS5_IJSC_iEEEiEEENS5_IJlNS5_IJSB_SC_EEElEEEEENSL_INS5_IJNS5_IJNS5_IJNSA_ILi8EEESC_NSA_ILi4EEEEEEiEEENS5_IJNS5_IJNSA_ILi16EEESC_SC_EEEiEEEiEEENS5_IJNS5_IJNS5_IJSI_SV_NSA_ILi1024EEEEEENSA_ILi4096EEEEEENS5_IJNS5_IJSB_NSA_ILi512EEENSA_ILi32EEEEEElEEElEEEEEEEESK_NS5_IJlSB_lEEENS4_8TiledMMAINS4_8MMA_AtomIJNS4_4SM904GMMA6SPARSE27GMMA_64x256x32_F32F16F16_SSILNS1E_5MajorE0ELS1H_0ELNS1E_7ScaleInE1ELS1I_1ELNS1E_9SparseSelE0EEEEEENSL_INS5_IJSC_SB_SB_EEENS5_IJSB_NSA_ILi0EEES1N_EEEEENS5_IJNS4_10UnderscoreES1Q_S1Q_EEEEENS4_23SM90_TMA_LOAD_MULTICASTENS4_14ComposedLayoutINS4_7SwizzleILi2ELi4ELi3EEENS4_25smem_sparse_ptr_flag_bitsILi2ELi16EEENSL_INS5_IJNS5_IJSB_SR_EEENS5_IJSC_S14_EEEEEENS5_IJNS5_IJS1N_SI_EEESO_EEEEEEEvNS4_8identityENS4_13SM90_TMA_LOADENS1U_INS1V_ILi3ELi4ELi3EEENS4_18smem_ptr_flag_bitsILi16EEENSL_INS5_IJSR_SI_EEENS5_IJSI_SB_EEEEEEEvS26_EENS_8epilogue10collective6detail29Sm90TmaWarpSpecializedAdapterINS2H_15DefaultEpilogueIfNS5_IJSB_llEEES2L_NS2G_6thread17LinearCombinationIfLi1EffLNS2M_9ScaleType4KindE0ELNS_15FloatRoundStyleE2EfEENS1_15EpilogueDefaultEEEEEvvEEEEvNT_6ParamsE)
        .other          _ZN7cutlass13device_kernelINS_4gemm6kernel13GemmUniversalIN4cute5tupleIJiiiiEEENS1_10collective13CollectiveMmaINS1_40MainloopSm90TmaGmmaWarpSpecializedSparseILi5ENS5_IJNS4_1CILi1EEENSA_ILi2EEESB_EEENS1_35KernelTmaWarpSpecializedCooperativeEEENS5_IJNSA_ILi128EEENSA_ILi256EEENSA_ILi64EEEEEENS_6half_tENS5_IJNS4_6LayoutINS5_IJiNS5_IJSC_iEEEiEEENS5_IJlNS5_IJSB_SC_EEElEEEEENSL_INS5_IJNS5_IJNS5_IJNSA_ILi8EEESC_NSA_ILi4EEEEEEiEEENS5_IJNS5_IJNSA_ILi16EEESC_SC_EEEiEEEiEEENS5_IJNS5_IJNS5_IJSI_SV_NSA_ILi1024EEEEEENSA_ILi4096EEEEEENS5_IJNS5_IJSB_NSA_ILi512EEENSA_ILi32EEEEEElEEElEEEEEEEESK_NS5_IJlSB_lEEENS4_8TiledMMAINS4_8MMA_AtomIJNS4_4SM904GMMA6SPARSE27GMMA_64x256x32_F32F16F16_SSILNS1E_5MajorE0ELS1H_0ELNS1E_7ScaleInE1ELS1I_1ELNS1E_9SparseSelE0EEEEEENSL_INS5_IJSC_SB_SB_EEENS5_IJSB_NSA_ILi0EEES1N_EEEEENS5_IJNS4_10UnderscoreES1Q_S1Q_EEEEENS4_23SM90_TMA_LOAD_MULTICASTENS4_14ComposedLayoutINS4_7SwizzleILi2ELi4ELi3EEENS4_25smem_sparse_ptr_flag_bitsILi2ELi16EEENSL_INS5_IJNS5_IJSB_SR_EEENS5_IJSC_S14_EEEEEENS5_IJNS5_IJS1N_SI_EEESO_EEEEEEEvNS4_8identityENS4_13SM90_TMA_LOADENS1U_INS1V_ILi3ELi4ELi3EEENS4_18smem_ptr_flag_bitsILi16EEENSL_INS5_IJSR_SI_EEENS5_IJSI_SB_EEEEEEEvS26_EENS_8epilogue10collective6detail29Sm90TmaWarpSpecializedAdapterINS2H_15DefaultEpilogueIfNS5_IJSB_llEEES2L_NS2G_6thread17LinearCombinationIfLi1EffLNS2M_9ScaleType4KindE0ELNS_15FloatRoundStyleE2EfEENS1_15EpilogueDefaultEEEEEvvEEEEvNT_6ParamsE,@"STO_CUDA_ENTRY STV_DEFAULT"
_ZN7cutlass13device_kernelINS_4gemm6kernel13GemmUniversalIN4cute5tupleIJiiiiEEENS1_10collective13CollectiveMmaINS1_40MainloopSm90TmaGmmaWarpSpecializedSparseILi5ENS5_IJNS4_1CILi1EEENSA_ILi2EEESB_EEENS1_35KernelTmaWarpSpecializedCooperativeEEENS5_IJNSA_ILi128EEENSA_ILi256EEENSA_ILi64EEEEEENS_6half_tENS5_IJNS4_6LayoutINS5_IJiNS5_IJSC_iEEEiEEENS5_IJlNS5_IJSB_SC_EEElEEEEENSL_INS5_IJNS5_IJNS5_IJNSA_ILi8EEESC_NSA_ILi4EEEEEEiEEENS5_IJNS5_IJNSA_ILi16EEESC_SC_EEEiEEEiEEENS5_IJNS5_IJNS5_IJSI_SV_NSA_ILi1024EEEEEENSA_ILi4096EEEEEENS5_IJNS5_IJSB_NSA_ILi512EEENSA_ILi32EEEEEElEEElEEEEEEEESK_NS5_IJlSB_lEEENS4_8TiledMMAINS4_8MMA_AtomIJNS4_4SM904GMMA6SPARSE27GMMA_64x256x32_F32F16F16_SSILNS1E_5MajorE0ELS1H_0ELNS1E_7ScaleInE1ELS1I_1ELNS1E_9SparseSelE0EEEEEENSL_INS5_IJSC_SB_SB_EEENS5_IJSB_NSA_ILi0EEES1N_EEEEENS5_IJNS4_10UnderscoreES1Q_S1Q_EEEEENS4_23SM90_TMA_LOAD_MULTICASTENS4_14ComposedLayoutINS4_7SwizzleILi2ELi4ELi3EEENS4_25smem_sparse_ptr_flag_bitsILi2ELi16EEENSL_INS5_IJNS5_IJSB_SR_EEENS5_IJSC_S14_EEEEEENS5_IJNS5_IJS1N_SI_EEESO_EEEEEEEvNS4_8identityENS4_13SM90_TMA_LOADENS1U_INS1V_ILi3ELi4ELi3EEENS4_18smem_ptr_flag_bitsILi16EEENSL_INS5_IJSR_SI_EEENS5_IJSI_SB_EEEEEEEvS26_EENS_8epilogue10collective6detail29Sm90TmaWarpSpecializedAdapterINS2H_15DefaultEpilogueIfNS5_IJSB_llEEES2L_NS2G_6thread17LinearCombinationIfLi1EffLNS2M_9ScaleType4KindE0ELNS_15FloatRoundStyleE2EfEENS1_15EpilogueDefaultEEEEEvvEEEEvNT_6ParamsE:
[----:B------:R-:W-:Y:S01]  /*0000*/  LDC R1, c[0x0][0x28] ;  /* 0x00000a00ff017b82 */ /* 0x000fe20000000800 */
[----:B------:R-:W0:Y:S01]  /*0010*/  S2R R0, SR_TID.X ;  /* 0x0000000000007919 */ /* 0x000e220000002100 */
[----:B------:R-:W-:Y:S01]  /*0020*/  ELECT P0, URZ, PT ;  /* 0x00000000003f782f */ /* 0x000fe20003800000 */
[----:B------:R-:W-:Y:S01]  /*0030*/  BSSY B0, `(.L_x_0) ;  /* 0x0000012000007945 */ /* 0x000fe20003800000 */
[--C-:B0-----:R-:W-:Y:S02]  /*0040*/  SHF.R.U32.HI R2, RZ, 0x5, R0.reuse ;  /* 0x00000005ff027819 */ /* 0x101fe40000011600 */
[----:B------:R-:W-:-:S03]  /*0050*/  SHF.R.U32.HI R6, RZ, 0x7, R0 ;  /* 0x00000007ff067819 */ /* 0x000fc60000011600 */
[----:B------:R-:W0:Y:S04]  /*0060*/  SHFL.IDX PT, R7, R2, RZ, 0x1f ;  /* 0x00001fff02077589 */ /* 0x000e2800000e0000 */
[----:B------:R1:W2:Y:S01]  /*0070*/  SHFL.IDX PT, R3, R6, RZ, 0x1f ;  /* 0x00001fff06037589 */ /* 0x0002a200000e0000 */
[----:B0-----:R-:W-:-:S13]  /*0080*/  ISETP.NE.OR P0, PT, R7, RZ, !P0 ;  /* 0x000000ff0700720c */ /* 0x001fda0004705670 */
[----:B-12---:R-:W-:Y:S05]  /*0090*/  @P0 BRA `(.L_x_1) ;  /* 0x00000000002c0947 */ /* 0x006fea0003800000 */
[----:B------:R-:W-:Y:S02]  /*00a0*/  ULDC.64 UR4, c[0x0][0x198] ;  /* 0x0000660000047ab9 */ /* 0x000fe40000000a00 */
[----:B------:R-:W-:Y:S02]  /*00b0*/  UIADD3 UR6, UP0, UR4, 0xf0, URZ ;  /* 0x000000f004067890 */ /* 0x000fe4000ff1e03f */
[----:B------:R-:W-:Y:S02]  /*00c0*/  UIADD3 UR8, UP1, UR4, 0x1f0, URZ ;  /* 0x000001f004087890 */ /* 0x000fe4000ff3e03f */
[----:B------:R-:W-:Y:S02]  /*00d0*/  UIADD3 UR4, UP2, UR4, 0x2f0, URZ ;  /* 0x000002f004047890 */ /* 0x000fe4000ff5e03f */
[----:B------:R-:W-:Y:S02]  /*00e0*/  UIADD3.X UR7, URZ, UR5, URZ, UP0, !UPT ;  /* 0x000000053f077290 */ /* 0x000fe400087fe43f */
[----:B------:R-:W-:-:S02]  /*00f0*/  UIADD3.X UR9, URZ, UR5, URZ, UP1, !UPT ;  /* 0x000000053f097290 */ /* 0x000fc40008ffe43f */
[----:B------:R-:W-:-:S05]  /*0100*/  UIADD3.X UR5, URZ, UR5, URZ, UP2, !UPT ;  /* 0x000000053f057290 */ /* 0x000fca00097fe43f */
[----:B------:R0:W-:Y:S02]  /*0110*/  UTMACCTL.PF [UR6] ;  /* 0x00000000060079b9 */ /* 0x0001e40008040000 */
[----:B------:R0:W-:Y:S02]  /*0120*/  UTMACCTL.PF [UR8] ;  /* 0x00000000080079b9 */ /* 0x0001e40008040000 */
[----:B------:R0:W-:Y:S02]  /*0130*/  UTMACCTL.PF [UR4] ;  /* 0x00000000040079b9 */ /* 0x0001e40008040000 */
[----:B0-----:R-:W-:Y:S01]  /*0140*/  NOP ;  /* 0x0000000000007918 */ /* 0x001fe20000000000 */
.L_x_1:
[----:B------:R-:W-:Y:S05]  /*0150*/  BSYNC B0 ;  /* 0x0000000000007941 */ /* 0x000fea0003800000 */
.L_x_0:
[----:B------:R-:W0:Y:S02]  /*0160*/  SHFL.IDX PT, R4, R2, RZ, 0x1f ;  /* 0x00001fff02047589 */ /* 0x000e2400000e0000 */
[----:B0-----:R-:W-:-:S13]  /*0170*/  ISETP.NE.AND P0, PT, R4, RZ, PT ;  /* 0x000000ff0400720c */ /* 0x001fda0003f05270 */
[----:B------:R-:W-:Y:S05]  /*0180*/  @P0 BRA `(.L_x_2) ;  /* 0x0000000000600947 */ /* 0x000fea0003800000 */
[----:B------:R-:W0:Y:S01]  /*0190*/  S2UR UR8, SR_CgaCtaId ;  /* 0x00000000000879c3 */ /* 0x000e220000008800 */
[----:B------:R-:W-:Y:S01]  /*01a0*/  UMOV UR4, 0x400 ;  /* 0x0000040000047882 */ /* 0x000fe20000000000 */
[----:B------:R-:W-:Y:S01]  /*01b0*/  UMOV UR5, 0x1 ;  /* 0x0000000100057882 */ /* 0x000fe20000000000 */
[----:B------:R-:W-:Y:S01]  /*01c0*/  UMOV UR6, 0x4 ;  /* 0x0000000400067882 */ /* 0x000fe20000000000 */
[----:B------:R-:W-:Y:S01]  /*01d0*/  ELECT P0, URZ, PT ;  /* 0x00000000003f782f */ /* 0x000fe20003800000 */
[----:B------:R-:W-:-:S04]  /*01e0*/  UIADD3 UR6, -UR6, 0x100000, URZ ;  /* 0x0010000006067890 */ /* 0x000fc8000fffe13f */
[----:B------:R-:W-:Y:S02]  /*01f0*/  USHF.L.U32 UR7, UR6, 0xb, URZ ;  /* 0x0000000b06077899 */ /* 0x000fe4000800063f */
[----:B------:R-:W-:Y:S02]  /*0200*/  USHF.L.U32 UR6, UR6, 0x1, URZ ;  /* 0x0000000106067899 */ /* 0x000fe4000800063f */
[----:B0-----:R-:W-:Y:S02]  /*0210*/  ULEA UR8, UR8, UR4, 0x18 ;  /* 0x0000000408087291 */ /* 0x001fe4000f8ec03f */
[----:B------:R-:W-:-:S04]  /*0220*/  UIADD3 UR4, -UR5, 0x100000, URZ ;  /* 0x0010000005047890 */ /* 0x000fc8000fffe13f */
[----:B------:R-:W-:Y:S02]  /*0230*/  USHF.L.U32 UR5, UR4, 0xb, URZ ;  /* 0x0000000b04057899 */ /* 0x000fe4000800063f */
[----:B------:R-:W-:Y:S01]  /*0240*/  USHF.L.U32 UR4, UR4, 0x1, URZ ;  /* 0x0000000104047899 */ /* 0x000fe2000800063f */
[----:B------:R-:W0:Y:S11]  /*0250*/  FENCE.VIEW.ASYNC.S ;  /* 0x00000000000073c6 */ /* 0x000e360000000000 */
[----:B0-----:R0:W1:Y:S01]  /*0260*/  SYNCS.EXCH.64 URZ, [UR8], UR4 ;  /* 0x00000004083f75b2 */ /* 0x0010620008000100 */
[----:B------:R0:W2:Y:S01]  /*0270*/  SYNCS.EXCH.64 URZ, [UR8+0x28], UR6 ;  /* 0x00002806083f75b2 */ /* 0x0000a20008000100 */
[----:B------:R0:W3:Y:S01]  /*0280*/  SYNCS.EXCH.64 URZ, [UR8+0x8], UR4 ;  /* 0x00000804083f75b2 */ /* 0x0000e20008000100 */
[----:B------:R0:W4:Y:S01]  /*0290*/  SYNCS.EXCH.64 URZ, [UR8+0x30], UR6 ;  /* 0x00003006083f75b2 */ /* 0x0001220008000100 */
[----:B------:R0:W0:Y:S01]  /*02a0*/  SYNCS.EXCH.64 URZ, [UR8+0x10], UR4 ;  /* 0x00001004083f75b2 */ /* 0x0000220008000100 */
[----:B------:R0:W0:Y:S01]  /*02b0*/  SYNCS.EXCH.64 URZ, [UR8+0x38], UR6 ;  /* 0x00003806083f75b2 */ /* 0x0000220008000100 */
[----:B------:R0:W0:Y:S01]  /*02c0*/  SYNCS.EXCH.64 URZ, [UR8+0x18], UR4 ;  /* 0x00001804083f75b2 */ /* 0x0000220008000100 */
[----:B------:R0:W0:Y:S01]  /*02d0*/  SYNCS.EXCH.64 URZ, [UR8+0x40], UR6 ;  /* 0x00004006083f75b2 */ /* 0x0000220008000100 */
[----:B------:R0:W0:Y:S01]  /*02e0*/  SYNCS.EXCH.64 URZ, [UR8+0x20], UR4 ;  /* 0x00002004083f75b2 */ /* 0x0000220008000100 */
[----:B------:R0:W0:Y:S01]  /*02f0*/  SYNCS.EXCH.64 URZ, [UR8+0x48], UR6 ;  /* 0x00004806083f75b2 */ /* 0x0000220008000100 */
[----:B------:R-:W-:Y:S01]  /*0300*/  NOP ;  /* 0x0000000000007918 */ /* 0x000fe20000000000 */
.L_x_2:
[----:B------:R-:W5:Y:S01]  /*0310*/  SHFL.IDX PT, R2, R2, RZ, 0x1f ;  /* 0x00001fff02027589 */ /* 0x000f6200000e0000 */
[----:B------:R-:W-:Y:S01]  /*0320*/  SHF.R.S32.HI R5, RZ, 0x1f, R0 ;  /* 0x0000001fff057819 */ /* 0x000fe20000011400 */
[----:B0-----:R-:W0:Y:S01]  /*0330*/  S2UR UR8, SR_CTAID.X ;  /* 0x00000000000879c3 */ /* 0x001e220000002500 */
[----:B------:R-:W-:Y:S01]  /*0340*/  ELECT P0, URZ, PT ;  /* 0x00000000003f782f */ /* 0x000fe20003800000 */
[----:B------:R-:W1:Y:S01]  /*0350*/  S2R R10, SR_CTAID.Y ;  /* 0x00000000000a7919 */ /* 0x000e620000002600 */
[----:B------:R-:W-:Y:S01]  /*0360*/  LEA.HI R5, R5, R0, RZ, 0x7 ;  /* 0x0000000005057211 */ /* 0x000fe200078f38ff */
[----:B------:R-:W-:Y:S01]  /*0370*/  ULDC UR4, c[0x0][0x154] ;  /* 0x0000550000047ab9 */ /* 0x000fe20000000800 */
[----:B------:R-:W-:Y:S01]  /*0380*/  SHF.R.S32.HI R13, RZ, 0x1f, R4 ;  /* 0x0000001fff0d7819 */ /* 0x000fe20000011404 */
[----:B------:R-:W-:Y:S01]  /*0390*/  NOP ;  /* 0x0000000000007918 */ /* 0x000fe20000000000 */
[----:B------:R-:W-:Y:S01]  /*03a0*/  LOP3.LUT R5, R5, 0xffffff80, RZ, 0xc0, !PT ;  /* 0xffffff8005057812 */ /* 0x000fe200078ec0ff */
[----:B------:R-:W2:Y:S01]  /*03b0*/  LDC R15, c[0x0][0x140] ;  /* 0x00005000ff0f7b82 */ /* 0x000ea20000000800 */
[----:B------:R-:W-:Y:S01]  /*03c0*/  LEA.HI R13, R13, R4, RZ, 0x2 ;  /* 0x000000040d0d7211 */ /* 0x000fe200078f10ff */
[----:B------:R-:W-:-:S02]  /*03d0*/  NOP ;  /* 0x0000000000007918 */ /* 0x000fc40000000000 */
[----:B------:R-:W-:Y:S01]  /*03e0*/  IMAD.IADD R5, R0, 0x1, -R5 ;  /* 0x0000000100057824 */ /* 0x000fe200078e0a05 */
[----:B------:R-:W-:-:S03]  /*03f0*/  LOP3.LUT R13, R13, 0x3ffffffc, RZ, 0xc0, !PT ;  /* 0x3ffffffc0d0d7812 */ /* 0x000fc600078ec0ff */
[----:B------:R-:W3:Y:S01]  /*0400*/  LDC R12, c[0x0][0x144] ;  /* 0x00005100ff0c7b82 */ /* 0x000ee20000000800 */
[----:B------:R-:W-:Y:S01]  /*0410*/  SHF.R.S32.HI R8, RZ, 0x1f, R5 ;  /* 0x0000001fff087819 */ /* 0x000fe20000011405 */
[----:B------:R-:W-:Y:S01]  /*0420*/  IMAD.IADD R4, R4, 0x1, -R13 ;  /* 0x0000000104047824 */ /* 0x000fe200078e0a0d */
[----:B------:R-:W-:Y:S02]  /*0430*/  LOP3.LUT P2, RZ, R5, 0x7, RZ, 0xc0, !PT ;  /* 0x0000000705ff7812 */ /* 0x000fe4000784c0ff */
[----:B------:R-:W-:Y:S02]  /*0440*/  LEA.HI R8, R8, R5, RZ, 0x3 ;  /* 0x0000000508087211 */ /* 0x000fe400078f18ff */
[----:B-----5:R-:W-:Y:S01]  /*0450*/  ISETP.NE.OR P0, PT, R2, RZ, !P0 ;  /* 0x000000ff0200720c */ /* 0x020fe20004705670 */
[----:B------:R-:W5:Y:S01]  /*0460*/  LDC R13, c[0x0][0x148] ;  /* 0x00005200ff0d7b82 */ /* 0x000f620000000800 */
[--C-:B------:R-:W-:Y:S02]  /*0470*/  SHF.R.S32.HI R2, RZ, 0x3, R8.reuse ;  /* 0x00000003ff027819 */ /* 0x100fe40000011408 */
[----:B------:R-:W-:-:S04]  /*0480*/  SHF.R.S32.HI R9, RZ, 0x1f, R8 ;  /* 0x0000001fff097819 */ /* 0x000fc80000011408 */
[----:B------:R-:W-:Y:S02]  /*0490*/  LEA.HI R9, R9, R2, RZ, 0x2 ;  /* 0x0000000209097211 */ /* 0x000fe400078f10ff */
[----:B--2---:R-:W-:Y:S02]  /*04a0*/  ISETP.EQ.U32.AND P4, PT, R15, 0x1, PT ;  /* 0x000000010f00780c */ /* 0x004fe40003f82070 */
[----:B-1----:R-:W-:Y:S01]  /*04b0*/  I2FP.F32.U32 R8, R10 ;  /* 0x0000000a00087245 */ /* 0x002fe20000201000 */
[----:B------:R-:W-:Y:S01]  /*04c0*/  VOTEU.ALL UP0, P0 ;  /* 0x00000000003f7886 */ /* 0x000fe20000000000 */
[----:B------:R-:W-:Y:S01]  /*04d0*/  LOP3.LUT R9, R9, 0xfffffffc, RZ, 0xc0, !PT ;  /* 0xfffffffc09097812 */ /* 0x000fe200078ec0ff */
[----:B------:R-:W-:Y:S02]  /*04e0*/  VOTEU.ALL UP1, P0 ;  /* 0x00000000003f7886 */ /* 0x000fe40000020000 */
[----:B------:R-:W-:Y:S01]  /*04f0*/  FMUL R14, R8, UR4 ;  /* 0x00000004080e7c20 */ /* 0x000fe20008400000 */
[----:B------:R-:W1:Y:S01]  /*0500*/  @!UP0 S2UR UR7, SR_CgaCtaId ;  /* 0x00000000000789c3 */ /* 0x000e620000008800 */
[----:B0-----:R-:W-:Y:S01]  /*0510*/  I2FP.F32.U32 R8, UR8 ;  /* 0x0000000800087c45 */ /* 0x001fe20008201000 */
[----:B------:R-:W-:Y:S01]  /*0520*/  ULDC UR4, c[0x0][0x150] ;  /* 0x0000540000047ab9 */ /* 0x000fe20000000800 */
[----:B------:R-:W-:Y:S01]  /*0530*/  IMAD.IADD R9, R2, 0x1, -R9 ;  /* 0x0000000102097824 */ /* 0x000fe200078e0a09 */
[----:B------:R-:W-:Y:S01]  /*0540*/  SHF.R.S32.HI R2, RZ, 0x1f, R7 ;  /* 0x0000001fff027819 */ /* 0x000fe20000011407 */
[----:B------:R-:W0:Y:S01]  /*0550*/  F2I.U32.TRUNC.NTZ R14, R14 ;  /* 0x0000000e000e7305 */ /* 0x000e22000020f000 */
[----:B------:R-:W-:Y:S01]  /*0560*/  FMUL R8, R8, UR4 ;  /* 0x0000000408087c20 */ /* 0x000fe20008400000 */
[----:B------:R-:W-:Y:S01]  /*0570*/  IMAD R4, R4, 0x4, R9 ;  /* 0x0000000404047824 */ /* 0x000fe200078e0209 */
[----:B------:R-:W-:Y:S01]  /*0580*/  LEA.HI R2, R2, R7, RZ, 0x2 ;  /* 0x0000000702027211 */ /* 0x000fe200078f10ff */
[----:B------:R-:W-:Y:S01]  /*0590*/  UMOV UR4, 0x20 ;  /* 0x0000002000047882 */ /* 0x000fe20000000000 */
[----:B------:R-:W-:Y:S01]  /*05a0*/  @!UP0 UMOV UR6, 0x400 ;  /* 0x0000040000068882 */ /* 0x000fe20000000000 */
[----:B------:R-:W-:Y:S01]  /*05b0*/  IMAD.SHL.U32 R9, R4, 0x4, RZ ;  /* 0x0000000404097824 */ /* 0x000fe200078e00ff */
[----:B------:R-:W-:Y:S01]  /*05c0*/  LOP3.LUT R2, R2, 0xfffffffc, RZ, 0xc0, !PT ;  /* 0xfffffffc02027812 */ /* 0x000fe200078ec0ff */
[----:B------:R-:W2:Y:S01]  /*05d0*/  F2I.U32.TRUNC.NTZ R8, R8 ;  /* 0x0000000800087305 */ /* 0x000ea2000020f000 */
[----:B------:R-:W-:-:S04]  /*05e0*/  @!UP0 UIADD3 UR4, -UR4, 0x100000, URZ ;  /* 0x0010000004048890 */ /* 0x000fc8000fffe13f */
[----:B------:R-:W-:Y:S02]  /*05f0*/  @!UP0 USHF.L.U32 UR5, UR4, 0xb, URZ ;  /* 0x0000000b04058899 */ /* 0x000fe4000800063f */
[----:B------:R-:W-:Y:S01]  /*0600*/  @!UP0 USHF.L.U32 UR4, UR4, 0x1, URZ ;  /* 0x0000000104048899 */ /* 0x000fe2000800063f */
[----:B------:R-:W-:Y:S01]  /*0610*/  LOP3.LUT R5, R4, 0xc, R9, 0x78, !PT ;  /* 0x0000000c04057812 */ /* 0x000fe200078e7809 */
[----:B------:R-:W-:Y:S02]  /*0620*/  IMAD.IADD R7, R7, 0x1, -R2 ;  /* 0x0000000107077824 */ /* 0x000fe400078e0a02 */
[----:B0-----:R-:W-:-:S03]  /*0630*/  IMAD.MOV R20, RZ, RZ, -R14 ;  /* 0x000000ffff147224 */ /* 0x001fc600078e0a0e */
[----:B------:R-:W-:Y:S01]  /*0640*/  ISETP.NE.AND P1, PT, R7, 0x3, PT ;  /* 0x000000030700780c */ /* 0x000fe20003f25270 */
[----:B-1----:R-:W-:Y:S01]  /*0650*/  @!UP0 ULEA UR6, UR7, UR6, 0x18 ;  /* 0x0000000607068291 */ /* 0x002fe2000f8ec03f */
[----:B-----5:R-:W-:Y:S02]  /*0660*/  IMAD R2, R13, R20, R10 ;  /* 0x000000140d027224 */ /* 0x020fe400078e020a */
[----:B------:R-:W-:Y:S01]  /*0670*/  ISETP.EQ.OR P1, PT, R7, RZ, !P1 ;  /* 0x000000ff0700720c */ /* 0x000fe20004f22670 */
[----:B------:R-:W-:Y:S01]  /*0680*/  VOTEU.ALL UP0, P0 ;  /* 0x00000000003f7886 */ /* 0x000fe20000000000 */
[----:B--2---:R-:W-:Y:S01]  /*0690*/  IMAD.MOV R9, RZ, RZ, -R8 ;  /* 0x000000ffff097224 */ /* 0x004fe200078e0a08 */
[----:B------:R-:W-:Y:S01]  /*06a0*/  ISETP.LT.U32.AND P0, PT, R5, 0x2, !P2 ;  /* 0x000000020500780c */ /* 0x000fe20005701070 */
[C---:B------:R-:W-:Y:S01]  /*06b0*/  VIADD R8, R3.reuse, 0xffffffff ;  /* 0xffffffff03087836 */ /* 0x040fe20000000000 */
[----:B------:R-:W-:Y:S01]  /*06c0*/  ISETP.NE.AND P3, PT, R2, R5, PT ;  /* 0x000000050200720c */ /* 0x000fe20003f65270 */
[----:B---3--:R-:W-:Y:S01]  /*06d0*/  IMAD R9, R12, R9, UR8 ;  /* 0x000000080c097e24 */ /* 0x008fe2000f8e0209 */
[----:B------:R-:W-:-:S02]  /*06e0*/  ISETP.EQ.AND P1, PT, R3, RZ, P1 ;  /* 0x000000ff0300720c */ /* 0x000fc40000f22270 */
[----:B------:R-:W-:Y:S01]  /*06f0*/  ISETP.GE.U32.AND P5, PT, R8, 0x2, PT ;  /* 0x000000020800780c */ /* 0x000fe20003fa6070 */
[----:B------:R-:W0:Y:S02]  /*0700*/  FENCE.VIEW.ASYNC.S ;  /* 0x00000000000073c6 */ /* 0x000e240000000000 */
[----:B0-----:R0:W1:Y:S01]  /*0710*/  @!UP0 SYNCS.EXCH.64 URZ, [UR6+0x60], UR4 ;  /* 0x00006004063f85b2 */ /* 0x0010620008000100 */
[----:B------:R-:W-:Y:S02]  /*0720*/  ISETP.EQ.OR P3, PT, R9, RZ, !P3 ;  /* 0x000000ff0900720c */ /* 0x000fe40005f62670 */
[----:B------:R-:W-:Y:S02]  /*0730*/  SEL R4, RZ, 0x1, !P1 ;  /* 0x00000001ff047807 */ /* 0x000fe40004800000 */
[----:B------:R-:W-:Y:S02]  /*0740*/  ISETP.NE.AND P2, PT, R3, RZ, PT ;  /* 0x000000ff0300720c */ /* 0x000fe40003f45270 */
[----:B------:R-:W-:-:S02]  /*0750*/  PLOP3.LUT P0, PT, P0, P3, PT, 0x80, 0x0 ;  /* 0x000000000000781c */ /* 0x000fc40000707070 */
[----:B------:R-:W-:Y:S01]  /*0760*/  SEL R4, R4, 0x2, P5 ;  /* 0x0000000204047807 */ /* 0x000fe20002800000 */
[----:B------:R0:W2:Y:S01]  /*0770*/  @!UP1 SYNCS.EXCH.64 URZ, [UR6+0x68], UR4 ;  /* 0x00006804063f95b2 */ /* 0x0000a20008000100 */
[----:B------:R-:W-:Y:S01]  /*0780*/  NOP ;  /* 0x0000000000007918 */ /* 0x000fe20000000000 */
[----:B------:R-:W-:Y:S08]  /*0790*/  @!P4 BRA `(.L_x_3) ;  /* 0x000000000008c947 */ /* 0x000ff00003800000 */
[----:B-12-4-:R-:W-:Y:S01]  /*07a0*/  UCGABAR_ARV ;  /* 0x00000000000079c7 */ /* 0x016fe20008000000 */
[----:B------:R-:W-:Y:S05]  /*07b0*/  BRA `(.L_x_4) ;  /* 0x0000000000047947 */ /* 0x000fea0003800000 */
.L_x_3:
[----:B-12-4-:R-:W-:Y:S01]  /*07c0*/  NOP ;  /* 0x0000000000007918 */ /* 0x016fe20000000000 */
.L_x_4:
[----:B------:R-:W1:Y:S01]  /*07d0*/  LDC R2, c[0x0][0x75c] ;  /* 0x0001d700ff027b82 */ /* 0x000e620000000800 */
[----:B------:R-:W-:Y:S01]  /*07e0*/  IMAD.MOV.U32 R3, RZ, RZ, RZ ;  /* 0x000000ffff037224 */ /* 0x000fe200078e00ff */
[----:B-1----:R-:W-:Y:S01]  /*07f0*/  ISETP.NE.AND P3, PT, R2, 0x1, PT ;  /* 0x000000010200780c */ /* 0x002fe20003f65270 */
[----:B------:R-:W-:-:S12]  /*0800*/  IMAD.U32 R2, RZ, RZ, UR8 ;  /* 0x00000008ff027e24 */ /* 0x000fd8000f8e00ff */
[----:B------:R-:W1:Y:S01]  /*0810*/  @P3 LDC R17, c[0x0][0x10] ;  /* 0x00000400ff113b82 */ /* 0x000e620000000800 */
[----:B------:R-:W-:Y:S02]  /*0820*/  @P3 IMAD.MOV.U32 R11, RZ, RZ, RZ ;  /* 0x000000ffff0b3224 */ /* 0x000fe400078e00ff */
[----:B------:R-:W-:-:S05]  /*0830*/  @P3 IMAD.MOV.U32 R19, RZ, RZ, RZ ;  /* 0x000000ffff133224 */ /* 0x000fca00078e00ff */
[----:B------:R-:W2:Y:S01]  /*0840*/  @!P3 LDC R15, c[0x0][0xc] ;  /* 0x00000300ff0fbb82 */ /* 0x000ea20000000800 */
[----:B-1----:R-:W-:-:S04]  /*0850*/  @P3 IMAD.WIDE.U32 R16, R17, UR8, R10 ;  /* 0x0000000811103c25 */ /* 0x002fc8000f8e000a */
[----:B--2---:R-:W-:-:S04]  /*0860*/  @!P3 IMAD.WIDE.U32 R14, R10, R15, R2 ;  /* 0x0000000f0a0eb225 */ /* 0x004fc800078e0002 */
[----:B------:R-:W-:Y:S02]  /*0870*/  @P3 IMAD.MOV.U32 R2, RZ, RZ, R16 ;  /* 0x000000ffff023224 */ /* 0x000fe400078e0010 */
[----:B------:R-:W-:Y:S02]  /*0880*/  @P3 IMAD.IADD R3, R17, 0x1, R19 ;  /* 0x0000000111033824 */ /* 0x000fe400078e0213 */
[----:B------:R-:W-:Y:S02]  /*0890*/  @!P3 IMAD.MOV.U32 R2, RZ, RZ, R14 ;  /* 0x000000ffff02b224 */ /* 0x000fe400078e000e */
[----:B------:R-:W-:Y:S01]  /*08a0*/  @!P3 IMAD.MOV.U32 R3, RZ, RZ, R15 ;  /* 0x000000ffff03b224 */ /* 0x000fe200078e000f */
[----:B------:R-:W-:Y:S06]  /*08b0*/  @!P4 BRA `(.L_x_5) ;  /* 0x00000000000cc947 */ /* 0x000fec0003800000 */
[----:B------:R-:W-:Y:S01]  /*08c0*/  UCGABAR_WAIT ;  /* 0x0000000000007dc7 */ /* 0x000fe20008000000 */
[----:B------:R-:W-:Y:S01]  /*08d0*/  CCTL.IVALL ;  /* 0x00000000ff00798f */ /* 0x000fe20002000000 */
[----:B------:R-:W-:Y:S05]  /*08e0*/  BRA `(.L_x_6) ;  /* 0x0000000000047947 */ /* 0x000fea0003800000 */
.L_x_5:
[----:B------:R-:W-:Y:S06]  /*08f0*/  BAR.SYNC.DEFER_BLOCKING 0x0 ;  /* 0x0000000000007b1d */ /* 0x000fec0000010000 */
.L_x_6:
[----:B------:R-:W-:Y:S05]  /*0900*/  @!P2 BRA `(.L_x_7) ;  /* 0x000000ac0054a947 */ /* 0x000fea0003800000 */
[----:B------:R-:W-:-:S13]  /*0910*/  ISETP.GT.U32.AND P1, PT, R8, 0x1, PT ;  /* 0x000000010800780c */ /* 0x000fda0003f24070 */
[----:B0-----:R-:W-:Y:S05]  /*0920*/  @P1 EXIT ;  /* 0x000000000000194d */ /* 0x001fea0003800000 */
[----:B------:R-:W-:Y:S01]  /*0930*/  ULDC.64 UR4, c[0x0][0x750] ;  /* 0x0001d40000047ab9 */ /* 0x000fe20000000a00 */
[----:B------:R-:W-:Y:S01]  /*0940*/  PRMT R14, RZ, 0x7610, R14 ;  /* 0x00007610ff0e7816 */ /* 0x000fe2000000000e */
[----:B------:R-:W-:Y:S01]  /*0950*/  IMAD.MOV.U32 R12, RZ, RZ, -0x1 ;  /* 0xffffffffff0c7424 */ /* 0x000fe200078e00ff */
[----:B------:R-:W-:Y:S01]  /*0960*/  ISETP.GE.U32.AND P1, PT, R2, UR4, PT ;  /* 0x0000000402007c0c */ /* 0x000fe2000bf26070 */
[----:B------:R-:W-:Y:S02]  /*0970*/  IMAD.MOV.U32 R8, RZ, RZ, -0x1 ;  /* 0xffffffffff087424 */ /* 0x000fe400078e00ff */
[----:B------:R-:W-:Y:S01]  /*0980*/  IMAD.MOV.U32 R7, RZ, RZ, -0x1 ;  /* 0xffffffffff077424 */ /* 0x000fe200078e00ff */
[----:B------:R-:W-:-:S13]  /*0990*/  ISETP.GE.U32.AND.EX P1, PT, R3, UR5, PT, P1 ;  /* 0x0000000503007c0c */ /* 0x000fda000bf26110 */
[----:B------:R-:W-:Y:S05]  /*09a0*/  @P1 BRA `(.L_x_8) ;  /* 0x0000000400281947 */ /* 0x000fea0003800000 */
[----:B------:R-:W0:Y:S01]  /*09b0*/  LDC.64 R22, c[0x0][0x728] ;  /* 0x0001ca00ff167b82 */ /* 0x000e220000000a00 */
[----:B------:R-:W-:Y:S02]  /*09c0*/  IMAD.MOV.U32 R14, RZ, RZ, R2 ;  /* 0x000000ffff0e7224 */ /* 0x000fe400078e0002 */
[----:B------:R-:W-:-:S05]  /*09d0*/  IMAD.MOV.U32 R15, RZ, RZ, R3 ;  /* 0x000000ffff0f7224 */ /* 0x000fca00078e0003 */
[----:B------:R-:W1:Y:S08]  /*09e0*/  LDC R8, c[0x0][0x730] ;  /* 0x0001cc00ff087b82 */ /* 0x000e700000000800 */
[----:B------:R-:W2:Y:S01]  /*09f0*/  LDC.64 R24, c[0x0][0x720] ;  /* 0x0001c800ff187b82 */ /* 0x000ea20000000a00 */
[----:B0-----:R-:W-:-:S04]  /*0a00*/  ISETP.NE.U32.AND P1, PT, R22, RZ, PT ;  /* 0x000000ff1600720c */ /* 0x001fc80003f25070 */
[----:B------:R-:W-:-:S13]  /*0a10*/  ISETP.NE.AND.EX P1, PT, R23, RZ, PT, P1 ;  /* 0x000000ff1700720c */ /* 0x000fda0003f25310 */
[----:B-12---:R-:W-:Y:S05]  /*0a20*/  @!P1 BRA `(.L_x_9) ;  /* 0x0000000000289947 */ /* 0x006fea0003800000 */
[----:B------:R-:W0:Y:S02]  /*0a30*/  LDC R7, c[0x0][0x734] ;  /* 0x0001cd00ff077b82 */ /* 0x000e240000000800 */
[----:B0-----:R-:W-:-:S05]  /*0a40*/  IADD3 R7, P1, R2, R7, RZ ;  /* 0x0000000702077210 */ /* 0x001fca0007f3e0ff */
[----:B------:R-:W-:-:S04]  /*0a50*/  IMAD.X R21, RZ, RZ, R3, P1 ;  /* 0x000000ffff157224 */ /* 0x000fc800008e0603 */
[----:B------:R-:W-:-:S04]  /*0a60*/  IMAD.WIDE.U32 R14, R21, R22, RZ ;  /* 0x00000016150e7225 */ /* 0x000fc800078e00ff */
[----:B------:R-:W-:-:S04]  /*0a70*/  IMAD.WIDE.U32 R16, P1, R7, R23, R14 ;  /* 0x0000001707107225 */ /* 0x000fc8000782000e */
[----:B------:R-:W-:-:S04]  /*0a80*/  IMAD.WIDE.U32 R14, R7, R22, RZ ;  /* 0x00000016070e7225 */ /* 0x000fc800078e00ff */
[----:B------:R-:W-:Y:S01]  /*0a90*/  IMAD.X R19, RZ, RZ, RZ, P1 ;  /* 0x000000ffff137224 */ /* 0x000fe200008e06ff */
[----:B------:R-:W-:Y:S01]  /*0aa0*/  IADD3 RZ, P1, R15, R16, RZ ;  /* 0x000000100fff7210 */ /* 0x000fe20007f3e0ff */
[----:B------:R-:W-:-:S04]  /*0ab0*/  IMAD.MOV.U32 R18, RZ, RZ, R17 ;  /* 0x000000ffff127224 */ /* 0x000fc800078e0011 */
[----:B------:R-:W-:-:S08]  /*0ac0*/  IMAD.WIDE.U32.X R14, R21, R23, R18, P1 ;  /* 0x00000017150e7225 */ /* 0x000fd000008e0412 */
.L_x_9:
[----:B------:R-:W0:Y:S01]  /*0ad0*/  LDC.64 R26, c[0x0][0x740] ;  /* 0x0001d000ff1a7b82 */ /* 0x000e220000000a00 */
[--C-:B------:R-:W-:Y:S01]  /*0ae0*/  SHF.R.U64 R28, R14, R8, R15.reuse ;  /* 0x000000080e1c7219 */ /* 0x100fe2000000120f */
[----:B------:R-:W-:Y:S01]  /*0af0*/  IMAD R30, R13, R20, R10 ;  /* 0x000000140d1e7224 */ /* 0x000fe200078e020a */
[----:B------:R-:W-:Y:S02]  /*0b00*/  SHF.R.U32.HI R7, RZ, R8, R15 ;  /* 0x00000008ff077219 */ /* 0x000fe4000001160f */
[----:B------:R-:W-:-:S03]  /*0b10*/  IADD3 R11, P1, RZ, -R28, RZ ;  /* 0x8000001cff0b7210 */ /* 0x000fc60007f3e0ff */
[----:B------:R-:W1:Y:S02]  /*0b20*/  LDC R12, c[0x0][0x718] ;  /* 0x0001c600ff0c7b82 */ /* 0x000e640000000800 */
[----:B------:R-:W-:Y:S02]  /*0b30*/  IMAD.X R7, RZ, RZ, ~R7, P1 ;  /* 0x000000ffff077224 */ /* 0x000fe400008e0e07 */
[----:B------:R-:W-:-:S04]  /*0b40*/  IMAD.WIDE.U32 R14, R11, R24, R2 ;  /* 0x000000180b0e7225 */ /* 0x000fc800078e0002 */
[----:B------:R-:W2:Y:S01]  /*0b50*/  LDC R18, c[0x0][0x708] ;  /* 0x0001c200ff127b82 */ /* 0x000ea20000000800 */
[----:B------:R-:W-:-:S04]  /*0b60*/  IMAD R8, R7, R24, RZ ;  /* 0x0000001807087224 */ /* 0x000fc800078e02ff */
[----:B------:R-:W-:-:S03]  /*0b70*/  IMAD R7, R11, R25, R8 ;  /* 0x000000190b077224 */ /* 0x000fc600078e0208 */
[----:B------:R-:W3:Y:S01]  /*0b80*/  LDC R19, c[0x0][0x758] ;  /* 0x0001d600ff137b82 */ /* 0x000ee20000000800 */
[----:B------:R-:W-:Y:S01]  /*0b90*/  IMAD.IADD R7, R15, 0x1, R7 ;  /* 0x000000010f077824 */ /* 0x000fe200078e0207 */
[----:B0-----:R-:W-:-:S04]  /*0ba0*/  ISETP.NE.U32.AND P1, PT, R26, RZ, PT ;  /* 0x000000ff1a00720c */ /* 0x001fc80003f25070 */
[----:B------:R-:W-:Y:S02]  /*0bb0*/  ISETP.NE.AND.EX P1, PT, R27, RZ, PT, P1 ;  /* 0x000000ff1b00720c */ /* 0x000fe40003f25310 */
[----:B------:R-:W0:Y:S01]  /*0bc0*/  LDC R22, c[0x0][0x700] ;  /* 0x0001c000ff167b82 */ /* 0x000e220000000800 */
[-CC-:B-1----:R-:W-:Y:S02]  /*0bd0*/  SHF.R.U64 R16, R14, R12.reuse, R7.reuse ;  /* 0x0000000c0e107219 */ /* 0x182fe40000001207 */
[----:B------:R-:W-:Y:S01]  /*0be0*/  SHF.R.U32.HI R7, RZ, R12, R7 ;  /* 0x0000000cff077219 */ /* 0x000fe20000011607 */
[----:B------:R-:W-:-:S04]  /*0bf0*/  IMAD.MOV.U32 R12, RZ, RZ, -0x1 ;  /* 0xffffffffff0c7424 */ /* 0x000fc800078e00ff */
[----:B------:R-:W1:Y:S01]  /*0c00*/  LDC R21, c[0x0][0x748] ;  /* 0x0001d200ff157b82 */ /* 0x000e620000000800 */
[-CC-:B--2---:R-:W-:Y:S02]  /*0c10*/  SHF.R.U64 R25, R16, R18.reuse, R7.reuse ;  /* 0x0000001210197219 */ /* 0x184fe40000001207 */
[----:B------:R-:W-:Y:S01]  /*0c20*/  SHF.R.U32.HI R8, RZ, R18, R7 ;  /* 0x00000012ff087219 */ /* 0x000fe20000011607 */
[----:B------:R-:W-:-:S04]  /*0c30*/  IMAD.MOV.U32 R18, RZ, RZ, 0x1 ;  /* 0x00000001ff127424 */ /* 0x000fc800078e00ff */
[----:B------:R-:W2:Y:S01]  /*0c40*/  LDC R23, c[0x0][0x738] ;  /* 0x0001ce00ff177b82 */ /* 0x000ea20000000800 */
[-CC-:B---3--:R-:W-:Y:S02]  /*0c50*/  SHF.R.U64 R20, R25, R19.reuse, R8.reuse ;  /* 0x0000001319147219 */ /* 0x188fe40000001208 */
[-C--:B------:R-:W-:Y:S02]  /*0c60*/  SHF.L.U32 R7, R12, R19.reuse, RZ ;  /* 0x000000130c077219 */ /* 0x080fe400000006ff */
[----:B------:R-:W-:Y:S01]  /*0c70*/  SHF.R.U32.HI R11, RZ, R19, R8 ;  /* 0x00000013ff0b7219 */ /* 0x000fe20000011608 */
[----:B------:R-:W-:Y:S01]  /*0c80*/  IMAD.MOV.U32 R10, RZ, RZ, R20 ;  /* 0x000000ffff0a7224 */ /* 0x000fe200078e0014 */
[----:B------:R-:W-:Y:S01]  /*0c90*/  LOP3.LUT R8, RZ, R7, RZ, 0x33, !PT ;  /* 0x00000007ff087212 */ /* 0x000fe200078e33ff */
[----:B------:R-:W3:Y:S01]  /*0ca0*/  LDC R24, c[0x0][0x710] ;  /* 0x0001c400ff187b82 */ /* 0x000ee20000000800 */
[----:B------:R-:W-:Y:S05]  /*0cb0*/  @!P1 BRA `(.L_x_10) ;  /* 0x0000000000289947 */ /* 0x000fea0003800000 */
[----:B------:R-:W4:Y:S02]  /*0cc0*/  LDC R7, c[0x0][0x74c] ;  /* 0x0001d300ff077b82 */ /* 0x000f240000000800 */
[----:B----4-:R-:W-:-:S05]  /*0cd0*/  IADD3 R7, P1, R20, R7, RZ ;  /* 0x0000000714077210 */ /* 0x010fca0007f3e0ff */
        /* <DEDUP_REMOVED lines=8> */
.L_x_10:
[----:B-1----:R-:W-:Y:S01]  /*0d60*/  SHF.R.U64 R10, R10, R21, R11 ;  /* 0x000000150a0a7219 */ /* 0x002fe2000000120b */
[----:B0-----:R-:W-:Y:S01]  /*0d70*/  VIADD R11, R22, 0xffffffff ;  /* 0xffffffff160b7836 */ /* 0x001fe20000000000 */
[----:B------:R-:W-:Y:S01]  /*0d80*/  SHF.L.U32 R7, R18, R19, RZ ;  /* 0x0000001312077219 */ /* 0x000fe200000006ff */
[----:B------:R-:W-:Y:S01]  /*0d90*/  IMAD.MOV.U32 R14, RZ, RZ, 0x1 ;  /* 0x00000001ff0e7424 */ /* 0x000fe200078e00ff */
[----:B------:R-:W-:Y:S01]  /*0da0*/  LOP3.LUT R8, R25, R8, RZ, 0xc0, !PT ;  /* 0x0000000819087212 */ /* 0x000fe200078ec0ff */
[----:B------:R-:W-:Y:S01]  /*0db0*/  IMAD.MOV R12, RZ, RZ, -R10 ;  /* 0x000000ffff0c7224 */ /* 0x000fe200078e0a0a */
[----:B------:R-:W-:Y:S02]  /*0dc0*/  SEL R9, R9, R30, !P3 ;  /* 0x0000001e09097207 */ /* 0x000fe40005800000 */
[----:B------:R-:W-:Y:S01]  /*0dd0*/  LOP3.LUT R11, R16, R11, RZ, 0xc0, !PT ;  /* 0x0000000b100b7212 */ /* 0x000fe200078ec0ff */
[----:B------:R-:W-:Y:S02]  /*0de0*/  IMAD R8, R7, R10, R8 ;  /* 0x0000000a07087224 */ /* 0x000fe400078e0208 */
[----:B--2---:R-:W-:-:S02]  /*0df0*/  IMAD R7, R12, R23, R20 ;  /* 0x000000170c077224 */ /* 0x004fc400078e0214 */
[----:B---3--:R-:W-:Y:S02]  /*0e00*/  IMAD R9, R8, R24, R9 ;  /* 0x0000001808097224 */ /* 0x008fe400078e0209 */
[----:B------:R-:W-:Y:S02]  /*0e10*/  IMAD R12, R7, R22, R11 ;  /* 0x00000016070c7224 */ /* 0x000fe400078e020b */
[----:B------:R-:W-:-:S03]  /*0e20*/  IMAD.MOV.U32 R7, RZ, RZ, R28 ;  /* 0x000000ffff077224 */ /* 0x000fc600078e001c */
[----:B------:R-:W-:Y:S02]  /*0e30*/  SEL R8, R12, R9, !P3 ;  /* 0x000000090c087207 */ /* 0x000fe40005800000 */
[----:B------:R-:W-:-:S07]  /*0e40*/  SEL R12, R9, R12, !P3 ;  /* 0x0000000c090c7207 */ /* 0x000fce0005800000 */
.L_x_8:
[----:B------:R-:W-:-:S08]  /*0e50*/  NOP ;  /* 0x0000000000007918 */ /* 0x000fd00000000000 */
[----:B------:R-:W0:Y:S02]  /*0e60*/  USETMAXREG.TRY_ALLOC.CTAPOOL UP0, 0xe8 ;  /* 0x000000e8000079c8 */ /* 0x000e240008000600 */
[----:B0-----:R-:W-:-:S13]  /*0e70*/  PLOP3.LUT P1, PT, PT, PT, UP0, 0x80, 0x0 ;  /* 0x000000000000781c */ /* 0x001fda0003f2f008 */
[----:B------:R-:W-:Y:S05]  /*0e80*/  @!P1 BRA `(.L_x_8) ;  /* 0xfffffffc00f09947 */ /* 0x000fea000383ffff */
[----:B------:R-:W-:Y:S01]  /*0e90*/  ULDC.64 UR4, c[0x0][0x698] ;  /* 0x0001a60000047ab9 */ /* 0x000fe20000000a00 */
[----:B------:R-:W-:Y:S01]  /*0ea0*/  ULDC.64 UR14, c[0x0][0x208] ;  /* 0x00008200000e7ab9 */ /* 0x000fe20000000a00 */
[----:B------:R-:W-:-:S04]  /*0eb0*/  ISETP.NE.U32.AND P1, PT, RZ, UR4, PT ;  /* 0x00000004ff007c0c */ /* 0x000fc8000bf25070 */
[----:B------:R-:W-:-:S13]  /*0ec0*/  ISETP.NE.AND.EX P1, PT, RZ, UR5, PT, P1 ;  /* 0x00000005ff007c0c */ /* 0x000fda000bf25310 */
[----:B------:R-:W-:Y:S05]  /*0ed0*/  @!P1 BRA `(.L_x_11) ;  /* 0x00000000001c9947 */ /* 0x000fea0003800000 */
[----:B------:R-:W0:Y:S02]  /*0ee0*/  LDC.64 R10, c[0x0][0x698] ;  /* 0x0001a600ff0a7b82 */ /* 0x000e240000000a00 */
[----:B0-----:R-:W2:Y:S02]  /*0ef0*/  LDG.E.64 R10, desc[UR14][R10.64] ;  /* 0x0000000e0a0a7981 */ /* 0x001ea4000c1e1b00 */
[----:B--2---:R-:W-:-:S04]  /*0f00*/  ISETP.NE.U32.AND P1, PT, R10, RZ, PT ;  /* 0x000000ff0a00720c */ /* 0x004fc80003f25070 */
[----:B------:R-:W-:-:S13]  /*0f10*/  ISETP.NE.AND.EX P1, PT, R11, RZ, PT, P1 ;  /* 0x000000ff0b00720c */ /* 0x000fda0003f25310 */
[----:B------:R-:W-:Y:S05]  /*0f20*/  @!P1 BRA `(.L_x_11) ;  /* 0x0000000000089947 */ /* 0x000fea0003800000 */
[----:B------:R0:W5:Y:S01]  /*0f30*/  LD.E R9, desc[UR14][R10.64] ;  /* 0x0000000e0a097980 */ /* 0x000162000c101900 */
[----:B------:R-:W-:Y:S05]  /*0f40*/  BRA `(.L_x_12) ;  /* 0x0000000000207947 */ /* 0x000fea0003800000 */
.L_x_11:
[----:B------:R-:W-:Y:S02]  /*0f50*/  ULDC.64 UR4, c[0x0][0x688] ;  /* 0x0001a20000047ab9 */ /* 0x000fe40000000a00 */
[----:B------:R-:W-:-:S04]  /*0f60*/  ISETP.NE.U32.AND P1, PT, RZ, UR4, PT ;  /* 0x00000004ff007c0c */ /* 0x000fc8000bf25070 */
[----:B------:R-:W-:-:S13]  /*0f70*/  ISETP.NE.AND.EX P1, PT, RZ, UR5, PT, P1 ;  /* 0x00000005ff007c0c */ /* 0x000fda000bf25310 */
[----:B------:R-:W-:Y:S05]  /*0f80*/  @!P1 BRA `(.L_x_13) ;  /* 0x00000000000c9947 */ /* 0x000fea0003800000 */
[----:B------:R-:W0:Y:S02]  /*0f90*/  LDC.64 R10, c[0x0][0x688] ;  /* 0x0001a200ff0a7b82 */ /* 0x000e240000000a00 */
[----:B0-----:R1:W5:Y:S01]  /*0fa0*/  LDG.E R9, desc[UR14][R10.64] ;  /* 0x0000000e0a097981 */ /* 0x001362000c1e1900 */
[----:B------:R-:W-:Y:S05]  /*0fb0*/  BRA `(.L_x_12) ;  /* 0x0000000000047947 */ /* 0x000fea0003800000 */
.L_x_13:
[----:B------:R-:W2:Y:S02]  /*0fc0*/  LDC R9, c[0x0][0x680] ;  /* 0x0001a000ff097b82 */ /* 0x000ea40000000800 */
.L_x_12:
[----:B------:R-:W-:Y:S02]  /*0fd0*/  ULDC.64 UR4, c[0x0][0x6a0] ;  /* 0x0001a80000047ab9 */ /* 0x000fe40000000a00 */
[----:B------:R-:W-:-:S04]  /*0fe0*/  ISETP.NE.U32.AND P1, PT, RZ, UR4, PT ;  /* 0x00000004ff007c0c */ /* 0x000fc8000bf25070 */
[----:B------:R-:W-:-:S13]  /*0ff0*/  ISETP.NE.AND.EX P1, PT, RZ, UR5, PT, P1 ;  /* 0x00000005ff007c0c */ /* 0x000fda000bf25310 */
[----:B------:R-:W-:Y:S05]  /*1000*/  @!P1 BRA `(.L_x_14) ;  /* 0x00000000001c9947 */ /* 0x000fea0003800000 */
[----:B01----:R-:W0:Y:S02]  /*1010*/  LDC.64 R10, c[0x0][0x6a0] ;  /* 0x0001a800ff0a7b82 */ /* 0x003e240000000a00 */
[----:B0-----:R-:W3:Y:S02]  /*1020*/  LDG.E.64 R10, desc[UR14][R10.64] ;  /* 0x0000000e0a0a7981 */ /* 0x001ee4000c1e1b00 */
[----:B---3--:R-:W-:-:S04]  /*1030*/  ISETP.NE.U32.AND P1, PT, R10, RZ, PT ;  /* 0x000000ff0a00720c */ /* 0x008fc80003f25070 */
[----:B------:R-:W-:-:S13]  /*1040*/  ISETP.NE.AND.EX P1, PT, R11, RZ, PT, P1 ;  /* 0x000000ff0b00720c */ /* 0x000fda0003f25310 */
[----:B------:R-:W-:Y:S05]  /*1050*/  @!P1 BRA `(.L_x_14) ;  /* 0x0000000000089947 */ /* 0x000fea0003800000 */
[----:B------:R0:W5:Y:S01]  /*1060*/  LD.E R11, desc[UR14][R10.64] ;  /* 0x0000000e0a0b7980 */ /* 0x000162000c101900 */
[----:B------:R-:W-:Y:S05]  /*1070*/  BRA `(.L_x_15) ;  /* 0x0000000000207947 */ /* 0x000fea0003800000 */
.L_x_14:
[----:B------:R-:W-:Y:S02]  /*1080*/  ULDC.64 UR4, c[0x0][0x690] ;  /* 0x0001a40000047ab9 */ /* 0x000fe40000000a00 */
[----:B------:R-:W-:-:S04]  /*1090*/  ISETP.NE.U32.AND P1, PT, RZ, UR4, PT ;  /* 0x00000004ff007c0c */ /* 0x000fc8000bf25070 */
[----:B------:R-:W-:-:S13]  /*10a0*/  ISETP.NE.AND.EX P1, PT, RZ, UR5, PT, P1 ;  /* 0x00000005ff007c0c */ /* 0x000fda000bf25310 */
[----:B------:R-:W-:Y:S05]  /*10b0*/  @!P1 BRA `(.L_x_16) ;  /* 0x00000000000c9947 */ /* 0x000fea0003800000 */
[----:B01----:R-:W0:Y:S02]  /*10c0*/  LDC.64 R10, c[0x0][0x690] ;  /* 0x0001a400ff0a7b82 */ /* 0x003e240000000a00 */
[----:B0-----:R1:W5:Y:S01]  /*10d0*/  LDG.E R11, desc[UR14][R10.64] ;  /* 0x0000000e0a0b7981 */ /* 0x001362000c1e1900 */
[----:B------:R-:W-:Y:S05]  /*10e0*/  BRA `(.L_x_15) ;  /* 0x0000000000047947 */ /* 0x000fea0003800000 */
.L_x_16:
[----:B01----:R-:W3:Y:S02]  /*10f0*/  LDC R11, c[0x0][0x684] ;  /* 0x0001a100ff0b7b82 */ /* 0x003ee40000000800 */
.L_x_15:
[----:B------:R-:W-:-:S13]  /*1100*/  LOP3.LUT P1, RZ, R14, 0xff, RZ, 0xc0, !PT ;  /* 0x000000ff0eff7812 */ /* 0x000fda000782c0ff */
[----:B------:R-:W-:Y:S05]  /*1110*/  @!P1 EXIT ;  /* 0x000000000000994d */ /* 0x000fea0003800000 */
[----:B------:R-:W-:Y:S01]  /*1120*/  ULDC UR4, c[0x0][0x28c] ;  /* 0x0000a30000047ab9 */ /* 0x000fe20000000800 */
[----:B------:R-:W-:Y:S01]  /*1130*/  LOP3.LUT R158, R4, 0x1, RZ, 0xfc, !PT ;  /* 0x00000001049e7812 */ /* 0x000fe200078efcff */
[----:B------:R-:W-:-:S04]  /*1140*/  UIADD3 UR4, UR4, 0x3f, URZ ;  /* 0x0000003f04047890 */ /* 0x000fc8000fffe03f */
[----:B------:R-:W-:-:S04]  /*1150*/  USHF.R.S32.HI UR5, URZ, 0x1f, UR4 ;  /* 0x0000001f3f057899 */ /* 0x000fc80008011404 */
[----:B------:R-:W-:-:S03]  /*1160*/  ULEA.HI UR5, UR5, UR4, URZ, 0x6 ;  /* 0x0000000405057291 */ /* 0x000fc6000f8f303f */
[----:B------:R-:W-:Y:S01]  /*1170*/  UMOV UR4, URZ ;  /* 0x0000003f00047c82 */ /* 0x000fe20008000000 */
[----:B------:R-:W-:-:S03]  /*1180*/  USHF.R.S32.HI UR6, URZ, 0x6, UR5 ;  /* 0x000000063f067899 */ /* 0x000fc60008011405 */
[----:B------:R-:W-:-:S09]  /*1190*/  UMOV UR5, URZ ;  /* 0x0000003f00057c82 */ /* 0x000fd20008000000 */
.L_x_281:
[----:B01----:R-:W-:Y:S02]  /*11a0*/  LOP3.LUT R10, R0, 0x80, RZ, 0xc0, !PT ;  /* 0x00000080000a7812 */ /* 0x003fe400078ec0ff */
[----:B----4-:R-:W-:Y:S02]  /*11b0*/  CS2R R150, SRZ ;  /* 0x0000000000967805 */ /* 0x010fe4000001ff00 */
[----:B------:R-:W-:Y:S02]  /*11c0*/  CS2R R24, SRZ ;  /* 0x0000000000187805 */ /* 0x000fe4000001ff00 */
[----:B------:R-:W-:Y:S02]  /*11d0*/  CS2R R26, SRZ ;  /* 0x00000000001a7805 */ /* 0x000fe4000001ff00 */
[----:B---3--:R-:W-:Y:S02]  /*11e0*/  SHF.R.U32.HI R13, RZ, 0x7, R10 ;  /* 0x00000007ff0d7819 */ /* 0x008fe4000001160a */
[----:B------:R-:W-:-:S02]  /*11f0*/  CS2R R28, SRZ ;  /* 0x00000000001c7805 */ /* 0x000fc4000001ff00 */
[----:B------:R-:W-:Y:S02]  /*1200*/  VIMNMX R10, RZ, UR6, PT ;  /* 0x00000006ff0a7c48 */ /* 0x000fe4000bfe0100 */
[----:B------:R-:W-:Y:S02]  /*1210*/  CS2R R30, SRZ ;  /* 0x00000000001e7805 */ /* 0x000fe4000001ff00 */
[----:B--2---:R-:W-:Y:S02]  /*1220*/  CS2R R32, SRZ ;  /* 0x0000000000207805 */ /* 0x004fe4000001ff00 */
[----:B------:R-:W-:Y:S01]  /*1230*/  CS2R R34, SRZ ;  /* 0x0000000000227805 */ /* 0x000fe2000001ff00 */
[----:B------:R-:W0:Y:S01]  /*1240*/  SHFL.IDX PT, R13, R13, RZ, 0x1f ;  /* 0x00001fff0d0d7589 */ /* 0x000e2200000e0000 */
[----:B------:R-:W-:Y:S02]  /*1250*/  IADD3 R10, -R10, UR6, RZ ;  /* 0x000000060a0a7c10 */ /* 0x000fe4000fffe1ff */
[----:B------:R-:W-:-:S02]  /*1260*/  CS2R R36, SRZ ;  /* 0x0000000000247805 */ /* 0x000fc4000001ff00 */
[----:B------:R-:W-:Y:S02]  /*1270*/  CS2R R38, SRZ ;  /* 0x0000000000267805 */ /* 0x000fe4000001ff00 */
[----:B------:R-:W-:Y:S02]  /*1280*/  CS2R R40, SRZ ;  /* 0x0000000000287805 */ /* 0x000fe4000001ff00 */
[----:B------:R-:W-:Y:S02]  /*1290*/  ISETP.GE.AND P1, PT, R10, 0x1, PT ;  /* 0x000000010a00780c */ /* 0x000fe40003f26270 */
[----:B------:R-:W-:Y:S02]  /*12a0*/  CS2R R42, SRZ ;  /* 0x00000000002a7805 */ /* 0x000fe4000001ff00 */
[----:B------:R-:W-:Y:S02]  /*12b0*/  CS2R R44, SRZ ;  /* 0x00000000002c7805 */ /* 0x000fe4000001ff00 */
[----:B------:R-:W-:-:S02]  /*12c0*/  CS2R R46, SRZ ;  /* 0x00000000002e7805 */ /* 0x000fc4000001ff00 */
[----:B------:R-:W-:Y:S02]  /*12d0*/  CS2R R48, SRZ ;  /* 0x0000000000307805 */ /* 0x000fe4000001ff00 */
[----:B------:R-:W-:Y:S02]  /*12e0*/  CS2R R50, SRZ ;  /* 0x0000000000327805 */ /* 0x000fe4000001ff00 */
[----:B------:R-:W-:Y:S02]  /*12f0*/  CS2R R52, SRZ ;  /* 0x0000000000347805 */ /* 0x000fe4000001ff00 */
        /* <DEDUP_REMOVED lines=12> */
[----:B0-----:R-:W-:Y:S02]  /*13c0*/  R2UR UR7, R13 ;  /* 0x000000000d0772ca */ /* 0x001fe400000e0000 */
        /* <DEDUP_REMOVED lines=35> */
[----:B------:R-:W-:Y:S01]  /*1600*/  CS2R R148, SRZ ;  /* 0x0000000000947805 */ /* 0x000fe2000001ff00 */
[----:B-----5:R-:W-:Y:S06]  /*1610*/  @!P1 BRA `(.L_x_17) ;  /* 0x0000000400349947 */ /* 0x020fec0003800000 */
[----:B------:R-:W0:Y:S01]  /*1620*/  S2UR UR10, SR_CgaCtaId ;  /* 0x00000000000a79c3 */ /* 0x000e220000008800 */
[----:B------:R-:W-:Y:S01]  /*1630*/  ULEA.HI UR8, UR7, UR7, URZ, 0x1 ;  /* 0x0000000707087291 */ /* 0x000fe2000f8f083f */
[----:B------:R-:W-:Y:S01]  /*1640*/  IMAD.U32 R18, RZ, RZ, UR4 ;  /* 0x00000004ff127e24 */ /* 0x000fe2000f8e00ff */
[----:B------:R-:W-:Y:S01]  /*1650*/  UMOV UR9, 0x400 ;  /* 0x0000040000097882 */ /* 0x000fe20000000000 */
[----:B------:R-:W-:Y:S01]  /*1660*/  IMAD.U32 R13, RZ, RZ, UR5 ;  /* 0x00000005ff0d7e24 */ /* 0x000fe2000f8e00ff */
[----:B------:R-:W-:Y:S02]  /*1670*/  ULOP3.LUT UR8, UR8, 0xffffe, URZ, 0xc0, !UPT ;  /* 0x000ffffe08087892 */ /* 0x000fe4000f8ec03f */
[----:B------:R-:W-:Y:S02]  /*1680*/  UPLOP3.LUT UP0, UPT, UPT, UPT, UPT, 0x40, 0x0 ;  /* 0x000000000000789c */ /* 0x000fe40003f0e870 */
[----:B------:R-:W-:Y:S01]  /*1690*/  UIADD3 UR8, UR7, -UR8, URZ ;  /* 0x8000000807087290 */ /* 0x000fe2000fffe03f */
[----:B------:R-:W-:Y:S01]  /*16a0*/  UMOV UR12, UR5 ;  /* 0x00000005000c7c82 */ /* 0x000fe20008000000 */
[----:B0-----:R-:W-:-:S04]  /*16b0*/  ULEA UR9, UR10, UR9, 0x18 ;  /* 0x000000090a097291 */ /* 0x001fc8000f8ec03f */
[----:B------:R-:W-:-:S04]  /*16c0*/  ULEA UR8, UR8, UR9, 0xc ;  /* 0x0000000908087291 */ /* 0x000fc8000f8e603f */
[----:B------:R-:W-:-:S04]  /*16d0*/  UIADD3 UR8, UR8, 0x100, URZ ;  /* 0x0000010008087890 */ /* 0x000fc8000fffe03f */
[----:B------:R-:W-:-:S04]  /*16e0*/  USHF.R.U32.HI UR8, URZ, 0x4, UR8 ;  /* 0x000000043f087899 */ /* 0x000fc80008011608 */
[----:B------:R-:W-:-:S12]  /*16f0*/  ULOP3.LUT UR7, UR8, 0x3fff, URZ, 0xc0, !UPT ;  /* 0x00003fff08077892 */ /* 0x000fd8000f8ec03f */
.L_x_24:
[----:B------:R-:W-:-:S13]  /*1700*/  ISETP.NE.AND P2, PT, R158, 0x3, PT ;  /* 0x000000039e00780c */ /* 0x000fda0003f45270 */
[----:B01--4-:R-:W-:Y:S05]  /*1710*/  @!P2 BRA `(.L_x_18) ;  /* 0x000000000004a947 */ /* 0x013fea0003800000 */
[----:B------:R-:W-:Y:S01]  /*1720*/  BPT.TRAP 0x1 ;  /* 0x000000040000795c */ /* 0x000fe20000300000 */
.L_x_18:
[----:B------:R-:W0:Y:S01]  /*1730*/  S2UR UR9, SR_CgaCtaId ;  /* 0x00000000000979c3 */ /* 0x000e220000008800 */
[----:B------:R-:W-:Y:S01]  /*1740*/  UMOV UR8, 0x400 ;  /* 0x0000040000087882 */ /* 0x000fe20000000000 */
[----:B------:R-:W-:Y:S01]  /*1750*/  SHF.L.U32 R16, R18, 0x1f, RZ ;  /* 0x0000001f12107819 */ /* 0x000fe200000006ff */
[----:B0-----:R-:W-:-:S04]  /*1760*/  ULEA UR13, UR9, UR8, 0x18 ;  /* 0x00000008090d7291 */ /* 0x001fc8000f8ec03f */
[----:B------:R-:W-:-:S09]  /*1770*/  ULEA UR8, UR12, UR13, 0x3 ;  /* 0x0000000d0c087291 */ /* 0x000fd2000f8e183f */
[----:B------:R0:W1:Y:S01]  /*1780*/  SYNCS.PHASECHK.TRANS64.TRYWAIT P1, [UR8], R16 ;  /* 0x00000010ff0075a7 */ /* 0x0000620008020148 */
[----:B------:R-:W-:Y:S05]  /*1790*/  @!P2 BRA `(.L_x_19) ;  /* 0x000000000004a947 */ /* 0x000fea0003800000 */
[----:B------:R-:W-:Y:S01]  /*17a0*/  BPT.TRAP 0x1 ;  /* 0x000000040000795c */ /* 0x000fe20000300000 */
.L_x_19:
[C---:B------:R-:W-:Y:S02]  /*17b0*/  IMAD.SHL.U32 R14, R0.reuse, 0x20, RZ ;  /* 0x00000020000e7824 */ /* 0x040fe400078e00ff */
[C---:B------:R-:W-:Y:S02]  /*17c0*/  IMAD.SHL.U32 R15, R0.reuse, 0x200, RZ ;  /* 0x00000200000f7824 */ /* 0x040fe400078e00ff */
[----:B------:R-:W-:Y:S01]  /*17d0*/  IMAD.SHL.U32 R17, R0, 0x10, RZ ;  /* 0x0000001000117824 */ /* 0x000fe200078e00ff */
[----:B------:R-:W-:-:S04]  /*17e0*/  LOP3.LUT R14, R14, 0x1c00, RZ, 0xc0, !PT ;  /* 0x00001c000e0e7812 */ /* 0x000fc800078ec0ff */
[----:B------:R-:W-:Y:S01]  /*17f0*/  LOP3.LUT R14, R14, 0x200, R15, 0xf8, !PT ;  /* 0x000002000e0e7812 */ /* 0x000fe200078ef80f */
[----:B------:R-:W-:-:S03]  /*1800*/  IMAD.U32 R15, RZ, RZ, UR12 ;  /* 0x0000000cff0f7e24 */ /* 0x000fc6000f8e00ff */
[----:B------:R-:W-:-:S04]  /*1810*/  LOP3.LUT R14, R14, 0x1c0, R17, 0xf8, !PT ;  /* 0x000001c00e0e7812 */ /* 0x000fc800078ef811 */
[----:B------:R-:W-:-:S05]  /*1820*/  SHF.R.U32.HI R14, RZ, 0x3, R14 ;  /* 0x00000003ff0e7819 */ /* 0x000fca000001160e */
[----:B------:R-:W-:Y:S01]  /*1830*/  IMAD R14, R15, 0x400, R14 ;  /* 0x000004000f0e7824 */ /* 0x000fe200078e020e */
[----:B-1----:R-:W-:Y:S06]  /*1840*/  @P1 BRA `(.L_x_20) ;  /* 0x0000000000081947 */ /* 0x002fec0003800000 */
[----:B------:R-:W1:Y:S02]  /*1850*/  SYNCS.PHASECHK.TRANS64.TRYWAIT P1, [UR8], R16 ;  /* 0x00000010ff0075a7 */ /* 0x000e640008020148 */
[----:B-1----:R-:W-:Y:S05]  /*1860*/  @!P1 BRA `(.L_x_21) ;  /* 0x000000b400409947 */ /* 0x002fea0003800000 */
.L_x_20:
[----:B------:R-:W4:Y:S01]  /*1870*/  LDS.64 R152, [R14+UR13+0x32100] ;  /* 0x0321000d0e987984 */ /* 0x000f220008000a00 */
[----:B------:R-:W-:Y:S02]  /*1880*/  UIADD3 UR8, UR13, 0xa100, URZ ;  /* 0x0000a1000d087890 */ /* 0x000fe4000fffe03f */
[----:B------:R-:W-:Y:S02]  /*1890*/  ULOP3.LUT UR9, UR7, 0x10000, URZ, 0xfc, !UPT ;  /* 0x0001000007097892 */ /* 0x000fe4000f8efc3f */
[----:B------:R-:W-:Y:S01]  /*18a0*/  USHF.R.U32.HI UR8, URZ, 0x4, UR8 ;  /* 0x000000043f087899 */ /* 0x000fe20008011608 */
[----:B------:R-:W-:-:S03]  /*18b0*/  UMOV UR11, 0x40000040 ;  /* 0x40000040000b7882 */ /* 0x000fc60000000000 */
[----:B------:R-:W-:-:S04]  /*18c0*/  ULOP3.LUT UR8, UR8, 0x3fff, URZ, 0xc0, !UPT ;  /* 0x00003fff08087892 */ /* 0x000fc8000f8ec03f */
[----:B------:R-:W-:Y:S02]  /*18d0*/  ULOP3.LUT UR10, UR8, 0x10000, URZ, 0xfc, !UPT ;  /* 0x00010000080a7892 */ /* 0x000fe4000f8efc3f */
[----:B------:R-:W-:Y:S02]  /*18e0*/  ULEA UR8, UR12, UR9, 0x9 ;  /* 0x000000090c087291 */ /* 0x000fe4000f8e483f */
[----:B------:R-:W-:Y:S01]  /*18f0*/  ULEA UR10, UR12, UR10, 0xb ;  /* 0x0000000a0c0a7291 */ /* 0x000fe2000f8e583f */
[----:B------:R-:W-:Y:S01]  /*1900*/  UMOV UR9, 0x80000020 ;  /* 0x8000002000097882 */ /* 0x000fe20000000000 */
[----:B----4-:R-:W-:-:S07]  /*1910*/  WARPGROUP.ARRIVE ;  /* 0x00000000000079c5 */ /* 0x010fce0000000000 */
[----:B------:R-:W-:Y:S01]  /*1920*/  HGMMA.SP.64x256x32.F32 R24, gdesc[UR8], R24, UP0, R152, 0x0 ;  /* 0x0be09800081879f0 */ /* 0x000fe2000bf00a18 */
[----:B------:R-:W-:Y:S02]  /*1930*/  UIADD3 UR8, UR8, 0x2, URZ ;  /* 0x0000000208087890 */ /* 0x000fe4000fffe03f */
[----:B------:R-:W-:Y:S01]  /*1940*/  UIADD3 UR10, UR10, 0x4, URZ ;  /* 0x000000040a0a7890 */ /* 0x000fe2000fffe03f */
[----:B------:R-:W-:Y:S01]  /*1950*/  UMOV UR9, 0x80000020 ;  /* 0x8000002000097882 */ /* 0x000fe20000000000 */
[----:B------:R-:W-:-:S15]  /*1960*/  UMOV UR11, 0x40000040 ;  /* 0x40000040000b7882 */ /* 0x000fde0000000000 */
[----:B------:R-:W-:-:S12]  /*1970*/  NOP ;  /* 0x0000000000007918 */ /* 0x000fd80000000000 */
[----:B------:R-:W-:Y:S03]  /*1980*/  HGMMA.SP.64x256x32.F32 R24, gdesc[UR8], R24, R153, 0x0, gsb0 ;  /* 0x0be09900081879f0 */ /* 0x000fe60008000a18 */
[----:B------:R-:W-:Y:S02]  /*1990*/  WARPGROUP.DEPBAR.LE gsb0, 0x0 ;  /* 0x00008000000079c5 */ /* 0x000fe40000010000 */
[----:B------:R-:W-:Y:S05]  /*19a0*/  @!P2 BRA `(.L_x_22) ;  /* 0x000000000004a947 */ /* 0x000fea0003800000 */
[----:B------:R-:W-:Y:S01]  /*19b0*/  BPT.TRAP 0x1 ;  /* 0x000000040000795c */ /* 0x000fe20000300000 */
.L_x_22:
[----:B------:R-:W-:Y:S02]  /*19c0*/  @P0 LEA R14, R13, UR13, 0x3 ;  /* 0x0000000d0d0e0c11 */ /* 0x000fe4000f8e18ff */
[----:B------:R-:W-:-:S03]  /*19d0*/  ISETP.GT.U32.AND P1, PT, R4, 0x1, PT ;  /* 0x000000010400780c */ /* 0x000fc60003f24070 */
[----:B------:R-:W-:-:S05]  /*19e0*/  @P0 VIADD R14, R14, 0x28 ;  /* 0x000000280e0e0836 */ /* 0x000fca0000000000 */
[----:B------:R-:W-:-:S04]  /*19f0*/  @P0 PRMT R14, R5, 0x654, R14 ;  /* 0x00000654050e0816 */ /* 0x000fc8000000000e */
[----:B------:R4:W-:Y:S01]  /*1a00*/  @P0 SYNCS.ARRIVE.TRANS64.RED.A1T0 RZ, [R14+URZ], RZ ;  /* 0x000000ff0eff09a7 */ /* 0x0009e2000810043f */
[----:B------:R-:W-:Y:S05]  /*1a10*/  @P1 BRA `(.L_x_23) ;  /* 0x0000000000041947 */ /* 0x000fea0003800000 */
[----:B------:R-:W-:Y:S01]  /*1a20*/  BPT.TRAP 0x1 ;  /* 0x000000040000795c */ /* 0x000fe20000300000 */
.L_x_23:
[----:B------:R-:W-:Y:S01]  /*1a30*/  UIADD3 UR12, UR12, 0x1, URZ ;  /* 0x000000010c0c7890 */ /* 0x000fe2000fffe03f */
[C---:B------:R-:W-:Y:S01]  /*1a40*/  ISETP.GT.AND P2, PT, R10.reuse, 0x1, PT ;  /* 0x000000010a00780c */ /* 0x040fe20003f44270 */
[----:B------:R-:W-:Y:S02]  /*1a50*/  VIADD R13, R13, 0x1 ;  /* 0x000000010d0d7836 */ /* 0x000fe40000000000 */
[----:B------:R-:W-:Y:S01]  /*1a60*/  UISETP.NE.AND UP0, UPT, UR12, 0x5, UPT ;  /* 0x000000050c00788c */ /* 0x000fe2000bf05270 */
[----:B------:R-:W-:Y:S02]  /*1a70*/  VIADD R10, R10, 0xffffffff ;  /* 0xffffffff0a0a7836 */ /* 0x000fe40000000000 */
[C---:B------:R-:W-:Y:S01]  /*1a80*/  ISETP.NE.AND P1, PT, R13.reuse, 0x5, PT ;  /* 0x000000050d00780c */ /* 0x040fe20003f25270 */
[----:B------:R-:W-:Y:S02]  /*1a90*/  USEL UR8, URZ, 0x1, UP0 ;  /* 0x000000013f087887 */ /* 0x000fe40008000000 */
[----:B------:R-:W-:Y:S01]  /*1aa0*/  USEL UR12, UR12, URZ, UP0 ;  /* 0x0000003f0c0c7287 */ /* 0x000fe20008000000 */
[----:B------:R-:W-:Y:S01]  /*1ab0*/  SEL R13, R13, RZ, P1 ;  /* 0x000000ff0d0d7207 */ /* 0x000fe20000800000 */
[----:B------:R-:W-:-:S02]  /*1ac0*/  UPLOP3.LUT UP0, UPT, UPT, UPT, UPT, 0x80, 0x0 ;  /* 0x000000000000789c */ /* 0x000fc40003f0f070 */
[----:B------:R-:W-:Y:S01]  /*1ad0*/  LOP3.LUT R18, R18, UR8, RZ, 0x3c, !PT ;  /* 0x0000000812127c12 */ /* 0x000fe2000f8e3cff */
[----:B------:R-:W-:Y:S08]  /*1ae0*/  @P2 BRA `(.L_x_24) ;  /* 0xfffffffc00042947 */ /* 0x000ff0000383ffff */
.L_x_17:
[----:B------:R-:W2:Y:S01]  /*1af0*/  LDC R18, c[0x0][0x288] ;  /* 0x0000a200ff127b82 */ /* 0x000ea20000000800 */
[----:B------:R-:W-:Y:S01]  /*1b00*/  LOP3.LUT R10, R0, 0x60, RZ, 0xc0, !PT ;  /* 0x00000060000a7812 */ /* 0x000fe200078ec0ff */
[----:B------:R-:W-:Y:S01]  /*1b10*/  IMAD.SHL.U32 R19, R8, 0x100, RZ ;  /* 0x0000010008137824 */ /* 0x000fe200078e00ff */
[----:B------:R-:W-:Y:S01]  /*1b20*/  SHF.R.U32.HI R13, RZ, 0x2, R0 ;  /* 0x00000002ff0d7819 */ /* 0x000fe20000011600 */
[----:B------:R-:W-:Y:S01]  /*1b30*/  UIADD3 UR5, UR6, UR5, URZ ;  /* 0x0000000506057290 */ /* 0x000fe2000fffe03f */
[----:B------:R-:W-:Y:S01]  /*1b40*/  SHF.R.U32.HI R10, RZ, 0x5, R10 ;  /* 0x00000005ff0a7819 */ /* 0x000fe2000001160a */
[----:B------:R-:W-:Y:S01]  /*1b50*/  ULDC UR12, c[0x0][0x284] ;  /* 0x0000a100000c7ab9 */ /* 0x000fe20000000800 */
[----:B------:R-:W-:Y:S01]  /*1b60*/  LOP3.LUT R13, R13, 0x7, RZ, 0xc0, !PT ;  /* 0x000000070d0d7812 */ /* 0x000fe200078ec0ff */
[----:B------:R-:W-:Y:S01]  /*1b70*/  UISETP.GT.U32.AND UP0, UPT, UR5, 0x4, UPT ;  /* 0x000000040500788c */ /* 0x000fe2000bf04070 */
[----:B-1----:R-:W-:Y:S01]  /*1b80*/  SHF.R.U32.HI R15, RZ, 0x1, R0 ;  /* 0x00000001ff0f7819 */ /* 0x002fe20000011600 */
[----:B----4-:R-:W-:Y:S01]  /*1b90*/  IMAD.SHL.U32 R14, R10, 0x10, RZ ;  /* 0x000000100a0e7824 */ /* 0x010fe200078e00ff */
[----:B------:R-:W-:Y:S01]  /*1ba0*/  SHF.R.S32.HI R20, RZ, 0x1f, R7 ;  /* 0x0000001fff147819 */ /* 0x000fe20000011407 */
[----:B------:R-:W-:Y:S01]  /*1bb0*/  UISETP.LT.U32.AND UP0, UPT, UR6, 0x5, UP0 ;  /* 0x000000050600788c */ /* 0x000fe20008701070 */
[----:B------:R-:W-:-:S02]  /*1bc0*/  WARPGROUP.DEPBAR.LE gsb0, 0x0 ;  /* 0x00008000000079c5 */ /* 0x000fc40000010000 */
[--C-:B------:R-:W-:Y:S01]  /*1bd0*/  LOP3.LUT R14, R14, 0xfffffff0, R13.reuse, 0xe2, !PT ;  /* 0xfffffff00e0e7812 */ /* 0x100fe200078ee20d */
[----:B------:R-:W-:Y:S01]  /*1be0*/  IMAD R13, R10, -0x10, -R13 ;  /* 0xfffffff00a0d7824 */ /* 0x000fe200078e0a0d */
[----:B------:R-:W-:Y:S01]  /*1bf0*/  LOP3.LUT R10, R6, 0x1, RZ, 0xc0, !PT ;  /* 0x00000001060a7812 */ /* 0x000fe200078ec0ff */
[----:B------:R-:W-:Y:S01]  /*1c00*/  UISETP.GE.U32.AND UP1, UPT, UR6, 0x5, UPT ;  /* 0x000000050600788c */ /* 0x000fe2000bf26070 */
[----:B------:R-:W-:Y:S01]  /*1c10*/  LOP3.LUT R14, R14, 0x40, R15, 0xf8, !PT ;  /* 0x000000400e0e7812 */ /* 0x000fe200078ef80f */
[----:B------:R-:W-:Y:S01]  /*1c20*/  IMAD.SHL.U32 R15, R12, 0x80, RZ ;  /* 0x000000800c0f7824 */ /* 0x000fe200078e00ff */
[----:B------:R-:W-:Y:S01]  /*1c30*/  ULDC.64 UR10, c[0x0][0x6d0] ;  /* 0x0001b400000a7ab9 */ /* 0x000fe20000000a00 */
[----:B------:R-:W-:Y:S01]  /*1c40*/  UIMAD.WIDE.U32 UR8, UR5, -0x33333333, URZ ;  /* 0xcccccccd050878a5 */ /* 0x000fe2000f8e003f */
[----:B0-----:R-:W-:Y:S01]  /*1c50*/  IMAD R16, R10, -0x40, R13 ;  /* 0xffffffc00a107824 */ /* 0x001fe200078e020d */
[----:B--2---:R-:W-:Y:S01]  /*1c60*/  ISETP.GE.AND P1, PT, R19, R18, PT ;  /* 0x000000121300720c */ /* 0x004fe20003f26270 */
[----:B------:R-:W-:Y:S01]  /*1c70*/  USEL UR7, URZ, 0x1, !UP0 ;  /* 0x000000013f077887 */ /* 0x000fe2000c000000 */
[----:B------:R-:W-:Y:S01]  /*1c80*/  LOP3.LUT R152, R14, R15, RZ, 0xfc, !PT ;  /* 0x0000000f0e987212 */ /* 0x000fe200078efcff */
[----:B------:R-:W-:Y:S01]  /*1c90*/  IMAD R12, R20, UR10, RZ ;  /* 0x0000000a140c7c24 */ /* 0x000fe2000f8e02ff */
[----:B------:R-:W-:Y:S01]  /*1ca0*/  ISETP.GE.OR P1, PT, R15, UR12, P1 ;  /* 0x0000000c0f007c0c */ /* 0x000fe20008f26670 */
[----:B------:R-:W-:Y:S01]  /*1cb0*/  USHF.R.U32.HI UR8, URZ, 0x2, UR9 ;  /* 0x000000023f087899 */ /* 0x000fe20008011609 */
[----:B------:R-:W-:Y:S01]  /*1cc0*/  SHF.R.S32.HI R153, RZ, 0x1f, R152 ;  /* 0x0000001fff997819 */ /* 0x000fe20000011498 */
[----:B------:R-:W-:Y:S01]  /*1cd0*/  ULOP3.LUT UR4, UR4, UR7, URZ, 0x3c, !UPT ;  /* 0x0000000704047292 */ /* 0x000fe2000f8e3c3f */
[----:B------:R-:W-:Y:S01]  /*1ce0*/  LOP3.LUT R10, R0, 0x3, RZ, 0xc0, !PT ;  /* 0x00000003000a7812 */ /* 0x000fe200078ec0ff */
[C---:B------:R-:W-:Y:S01]  /*1cf0*/  IMAD R17, R7.reuse, UR11, R12 ;  /* 0x0000000b07117c24 */ /* 0x040fe2000f8e020c */
[----:B------:R-:W-:Y:S01]  /*1d00*/  UIMAD UR5, UR8, -0x5, UR5 ;  /* 0xfffffffb080578a4 */ /* 0x000fe2000f8e0205 */
[----:B------:R-:W-:Y:S01]  /*1d10*/  IMAD.WIDE.U32 R12, R7, UR10, R152 ;  /* 0x0000000a070c7c25 */ /* 0x000fe2000f8e0098 */
[----:B------:R-:W-:-:S03]  /*1d20*/  @UP1 ULOP3.LUT UR4, UR4, 0x1, UR8, 0x78, !UPT ;  /* 0x0000000104041892 */ /* 0x000fc6000f8e7808 */
[----:B------:R-:W-:Y:S01]  /*1d30*/  IMAD R14, R10, -0x2, R18 ;  /* 0xfffffffe0a0e7824 */ /* 0x000fe200078e0212 */
[----:B------:R-:W-:Y:S01]  /*1d40*/  IADD3 R10, -R15, UR12, R16 ;  /* 0x0000000c0f0a7c10 */ /* 0x000fe2000fffe110 */
[----:B------:R-:W-:Y:S02]  /*1d50*/  IMAD.IADD R17, R13, 0x1, R17 ;  /* 0x000000010d117824 */ /* 0x000fe400078e0211 */
[----:B------:R-:W-:Y:S02]  /*1d60*/  IMAD.MOV.U32 R16, RZ, RZ, R12 ;  /* 0x000000ffff107224 */ /* 0x000fe400078e000c */
[----:B------:R-:W-:Y:S02]  /*1d70*/  IMAD.IADD R13, R14, 0x1, -R19 ;  /* 0x000000010e0d7824 */ /* 0x000fe400078e0a13 */
[----:B------:R-:W-:Y:S01]  /*1d80*/  IMAD.MOV.U32 R12, RZ, RZ, -0x1 ;  /* 0xffffffffff0c7424 */ /* 0x000fe200078e00ff */
[----:B------:R-:W-:Y:S06]  /*1d90*/  @P1 BRA `(.L_x_25) ;  /* 0x0000009000881947 */ /* 0x000fec0003800000 */
[----:B------:R-:W0:Y:S01]  /*1da0*/  LDC.64 R14, c[0x0][0x6c8] ;  /* 0x0001b200ff0e7b82 */ /* 0x000e220000000a00 */
[----:B------:R-:W-:Y:S01]  /*1db0*/  IMAD.WIDE R18, R8, 0x100, RZ ;  /* 0x0000010008127825 */ /* 0x000fe200078e02ff */
[----:B---3-5:R-:W-:Y:S01]  /*1dc0*/  FSETP.NEU.AND P2, PT, R11, RZ, PT ;  /* 0x000000ff0b00720b */ /* 0x028fe20003f4d000 */
[----:B------:R-:W-:Y:S01]  /*1dd0*/  BSSY B0, `(.L_x_25) ;  /* 0x000091e000007945 */ /* 0x000fe20003800000 */
[----:B------:R-:W-:Y:S01]  /*1de0*/  ISETP.GT.AND P1, PT, R13, RZ, PT ;  /* 0x000000ff0d00720c */ /* 0x000fe20003f24270 */
[----:B------:R-:W-:-:S03]  /*1df0*/  IMAD.SHL.U32 R21, R0, 0x2, RZ ;  /* 0x0000000200157824 */ /* 0x000fc600078e00ff */
[----:B------:R-:W-:Y:S02]  /*1e00*/  ISETP.GT.AND P4, PT, R10, RZ, P1 ;  /* 0x000000ff0a00720c */ /* 0x000fe40000f84270 */
[----:B------:R-:W-:Y:S01]  /*1e10*/  LOP3.LUT R161, R18, 0x6, R21, 0xf8, !PT ;  /* 0x0000000612a17812 */ /* 0x000fe200078ef815 */
[----:B0-----:R-:W-:-:S04]  /*1e20*/  IMAD R8, R19, R14, RZ ;  /* 0x0000000e13087224 */ /* 0x001fc800078e02ff */
[----:B------:R-:W-:-:S04]  /*1e30*/  IMAD.WIDE.U32 R156, R161, R14, R16 ;  /* 0x0000000ea19c7225 */ /* 0x000fc800078e0010 */
[----:B------:R-:W-:-:S04]  /*1e40*/  IMAD R17, R161, R15, R8 ;  /* 0x0000000fa1117224 */ /* 0x000fc800078e0208 */
[----:B------:R-:W-:Y:S01]  /*1e50*/  IMAD.IADD R163, R157, 0x1, R17 ;  /* 0x000000019da37824 */ /* 0x000fe200078e0211 */
[----:B------:R-:W-:Y:S06]  /*1e60*/  @!P2 BRA `(.L_x_26) ;  /* 0x000000640054a947 */ /* 0x000fec0003800000 */
[----:B------:R-:W-:Y:S01]  /*1e70*/  ULDC.64 UR8, c[0x0][0x6b8] ;  /* 0x0001ae0000087ab9 */ /* 0x000fe20000000a00 */
[----:B------:R-:W-:Y:S01]  /*1e80*/  ULDC.64 UR12, c[0x0][0x6b0] ;  /* 0x0001ac00000c7ab9 */ /* 0x000fe20000000a00 */
[----:B------:R-:W-:Y:S01]  /*1e90*/  IMAD R8, R20, UR8, RZ ;  /* 0x0000000814087c24 */ /* 0x000fe2000f8e02ff */
[----:B------:R-:W-:Y:S01]  /*1ea0*/  ULDC.64 UR16, c[0x0][0x6a8] ;  /* 0x0001aa0000107ab9 */ /* 0x000fe20000000a00 */
[C---:B------:R-:W-:Y:S01]  /*1eb0*/  IMAD.WIDE.U32 R20, R7.reuse, UR8, R152 ;  /* 0x0000000807147c25 */ /* 0x040fe2000f8e0098 */
[----:B------:R-:W0:Y:S01]  /*1ec0*/  LDC.64 R154, c[0x0][0x6b0] ;  /* 0x0001ac00ff9a7b82 */ /* 0x000e220000000a00 */
[----:B------:R-:W-:Y:S02]  /*1ed0*/  ULDC.64 UR10, c[0x0][0x6c0] ;  /* 0x0001b000000a7ab9 */ /* 0x000fe40000000a00 */
[----:B------:R-:W-:Y:S02]  /*1ee0*/  IMAD R159, R7, UR9, R8 ;  /* 0x00000009079f7c24 */ /* 0x000fe4000f8e0208 */
[----:B------:R-:W-:-:S02]  /*1ef0*/  IMAD R18, R19, UR12, RZ ;  /* 0x0000000c13127c24 */ /* 0x000fc4000f8e02ff */
[----:B------:R-:W-:Y:S02]  /*1f00*/  IMAD.IADD R21, R21, 0x1, R159 ;  /* 0x0000000115157824 */ /* 0x000fe400078e029f */
[C---:B------:R-:W-:Y:S02]  /*1f10*/  IMAD R157, R161.reuse, UR13, R18 ;  /* 0x0000000da19d7c24 */ /* 0x040fe4000f8e0212 */
[----:B------:R-:W-:-:S04]  /*1f20*/  IMAD.WIDE.U32 R16, R161, UR12, R20 ;  /* 0x0000000ca1107c25 */ /* 0x000fc8000f8e0014 */
[----:B------:R-:W-:Y:S01]  /*1f30*/  IMAD.IADD R17, R17, 0x1, R157 ;  /* 0x0000000111117824 */ /* 0x000fe200078e029d */
[----:B------:R-:W-:-:S04]  /*1f40*/  LEA R18, P2, R16, UR16, 0x2 ;  /* 0x0000001010127c11 */ /* 0x000fc8000f8410ff */
[----:B------:R-:W-:-:S05]  /*1f50*/  LEA.HI.X R19, R16, UR17, R17, 0x2, P2 ;  /* 0x0000001110137c11 */ /* 0x000fca00090f1411 */
[----:B------:R-:W2:Y:S01]  /*1f60*/  @P4 LDG.E.LTC128B R8, desc[UR14][R18.64] ;  /* 0x0000000e12084981 */ /* 0x000ea2000c1e1920 */
[C---:B------:R-:W-:Y:S01]  /*1f70*/  IMAD.WIDE.U32 R22, R161.reuse, UR12, R152 ;  /* 0x0000000ca1167c25 */ /* 0x040fe2000f8e0098 */
[C---:B------:R-:W-:Y:S01]  /*1f80*/  LEA R16, P2, R156.reuse, UR10, 0x2 ;  /* 0x0000000a9c107c11 */ /* 0x040fe2000f8410ff */
[----:B------:R-:W-:Y:S02]  /*1f90*/  BSSY B1, `(.L_x_27) ;  /* 0x0000015000017945 */ /* 0x000fe40003800000 */
[----:B0-----:R-:W-:Y:S01]  /*1fa0*/  IMAD.WIDE.U32 R160, R161, UR12, R154 ;  /* 0x0000000ca1a07c25 */ /* 0x001fe2000f8e009a */
[----:B------:R-:W-:Y:S02]  /*1fb0*/  LEA.HI.X R17, R156, UR11, R163, 0x2, P2 ;  /* 0x0000000b9c117c11 */ /* 0x000fe400090f14a3 */
[----:B------:R-:W-:Y:S01]  /*1fc0*/  ISETP.GT.AND P2, PT, R13, 0x1, PT ;  /* 0x000000010d00780c */ /* 0x000fe20003f44270 */
[C---:B------:R-:W-:Y:S01]  /*1fd0*/  IMAD.IADD R165, R157.reuse, 0x1, R161 ;  /* 0x000000019da57824 */ /* 0x040fe200078e02a1 */
[----:B------:R-:W-:Y:S01]  /*1fe0*/  IADD3 R156, P5, R20, R160, RZ ;  /* 0x000000a0149c7210 */ /* 0x000fe20007fbe0ff */
[----:B------:R-:W-:-:S03]  /*1ff0*/  IMAD.IADD R23, R157, 0x1, R23 ;  /* 0x000000019d177824 */ /* 0x000fc600078e0217 */
[----:B------:R-:W-:Y:S01]  /*2000*/  LEA R20, P6, R156, UR16, 0x2 ;  /* 0x000000109c147c11 */ /* 0x000fe2000f8c10ff */
[----:B------:R-:W-:Y:S01]  /*2010*/  IMAD.X R21, R165, 0x1, R21, P5 ;  /* 0x00000001a5157824 */ /* 0x000fe200028e0615 */
[----:B------:R-:W-:-:S04]  /*2020*/  ISETP.GT.AND P5, PT, R10, RZ, P2 ;  /* 0x000000ff0a00720c */ /* 0x000fc800017a4270 */
[----:B------:R-:W-:Y:S01]  /*2030*/  LEA.HI.X R21, R156, UR17, R21, 0x2, P6 ;  /* 0x000000119c157c11 */ /* 0x000fe2000b0f1415 */
[----:B--2---:R-:W-:-:S04]  /*2040*/  FMUL R155, R8, R11 ;  /* 0x0000000b089b7220 */ /* 0x004fc80000400000 */
[----:B------:R-:W-:Y:S01]  /*2050*/  FFMA R163, R24, R9, R155 ;  /* 0x0000000918a37223 */ /* 0x000fe2000000009b */
[----:B------:R-:W-:-:S04]  /*2060*/  IMAD.WIDE.U32 R154, R7, UR8, R22 ;  /* 0x00000008079a7c25 */ /* 0x000fc8000f8e0016 */
[----:B------:R-:W-:Y:S01]  /*2070*/  IMAD.IADD R155, R159, 0x1, R155 ;  /* 0x000000019f9b7824 */ /* 0x000fe200078e029b */
[----:B------:R-:W-:Y:S01]  /*2080*/  LEA R156, P6, R154, UR16, 0x2 ;  /* 0x000000109a9c7c11 */ /* 0x000fe2000f8c10ff */
[----:B------:R0:W-:Y:S01]  /*2090*/  @P4 STG.E desc[UR14][R16.64], R163 ;  /* 0x000000a310004986 */ /* 0x0001e2000c10190e */
[----:B------:R-:W-:Y:S02]  /*20a0*/  LEA R22, P4, R14, R16, 0x2 ;  /* 0x000000100e167211 */ /* 0x000fe400078810ff */
[----:B------:R-:W-:Y:S01]  /*20b0*/  LEA.HI.X R157, R154, UR17, R155, 0x2, P6 ;  /* 0x000000119a9d7c11 */ /* 0x000fe2000b0f149b */
[----:B------:R-:W-:Y:S10]  /*20c0*/  @!P5 BRA `(.L_x_28) ;  /* 0x000000000004d947 */ /* 0x000ff40003800000 */
[----:B------:R1:W5:Y:S02]  /*20d0*/  LDG.E.LTC128B R8, desc[UR14][R20.64] ;  /* 0x0000000e14087981 */ /* 0x000364000c1e1920 */
.L_x_28:
[----:B------:R-:W-:Y:S05]  /*20e0*/  BSYNC B1 ;  /* 0x0000000000017941 */ /* 0x000fea0003800000 */
.L_x_27:
[----:B-----5:R-:W-:Y:S01]  /*20f0*/  FMUL R154, R8, R11 ;  /* 0x0000000b089a7220 */ /* 0x020fe20000400000 */
[----:B------:R-:W-:Y:S01]  /*2100*/  LEA.HI.X R23, R14, R17, R15, 0x2, P4 ;  /* 0x000000110e177211 */ /* 0x000fe200020f140f */
[----:B------:R-:W-:Y:S01]  /*2110*/  BSSY B1, `(.L_x_29) ;  /* 0x0000008000017945 */ /* 0x000fe20003800000 */
[----:B------:R-:W-:Y:S01]  /*2120*/  ISETP.GT.AND P1, PT, R10, 0x8, P1 ;  /* 0x000000080a00780c */ /* 0x000fe20000f24270 */
[----:B------:R-:W-:Y:S01]  /*2130*/  FFMA R155, R25, R9, R154 ;  /* 0x00000009199b7223 */ /* 0x000fe2000000009a */
[----:B------:R-:W-:-:S04]  /*2140*/  IADD3 R24, P6, R152, R160, RZ ;  /* 0x000000a098187210 */ /* 0x000fc80007fde0ff */
[----:B------:R2:W-:Y:S01]  /*2150*/  @P5 STG.E desc[UR14][R22.64], R155 ;  /* 0x0000009b16005986 */ /* 0x0005e2000c10190e */
[----:B------:R-:W-:-:S06]  /*2160*/  IMAD.X R25, R153, 0x1, R165, P6 ;  /* 0x0000000199197824 */ /* 0x000fcc00030e06a5 */
[----:B------:R-:W-:Y:S05]  /*2170*/  @!P1 BRA `(.L_x_30) ;  /* 0x0000000000049947 */ /* 0x000fea0003800000 */
[----:B------:R3:W5:Y:S02]  /*2180*/  LDG.E.LTC128B R8, desc[UR14][R156.64+0x20] ;  /* 0x0000200e9c087981 */ /* 0x000764000c1e1920 */
.L_x_30:
[----:B------:R-:W-:Y:S05]  /*2190*/  BSYNC B1 ;  /* 0x0000000000017941 */ /* 0x000fea0003800000 */
.L_x_29:
[----:B-----5:R-:W-:Y:S01]  /*21a0*/  FMUL R153, R8, R11 ;  /* 0x0000000b08997220 */ /* 0x020fe20000400000 */
[----:B------:R-:W-:Y:S01]  /*21b0*/  ISETP.GT.AND P2, PT, R10, 0x8, P2 ;  /* 0x000000080a00780c */ /* 0x000fe20001744270 */
[----:B------:R-:W-:Y:S01]  /*21c0*/  IMAD.WIDE.U32 R24, R7, UR8, R24 ;  /* 0x0000000807187c25 */ /* 0x000fe2000f8e0018 */
[----:B------:R-:W-:-:S03]  /*21d0*/  ISETP.GT.AND P4, PT, R13, 0x8, PT ;  /* 0x000000080d00780c */ /* 0x000fc60003f84270 */
[----:B--2---:R-:W-:Y:S01]  /*21e0*/  FFMA R155, R26, R9, R153 ;  /* 0x000000091a9b7223 */ /* 0x004fe20000000099 */
[----:B------:R-:W-:Y:S01]  /*21f0*/  USHF.L.U64.HI UR10, UR12, 0x5, UR13 ;  /* 0x000000050c0a7899 */ /* 0x000fe2000801020d */
[----:B------:R-:W-:Y:S01]  /*2200*/  IMAD.IADD R7, R159, 0x1, R25 ;  /* 0x000000019f077824 */ /* 0x000fe200078e0219 */
[----:B------:R-:W-:Y:S01]  /*2210*/  LEA R152, P6, R24, UR16, 0x2 ;  /* 0x0000001018987c11 */ /* 0x000fe2000f8c10ff */
[----:B------:R-:W-:Y:S01]  /*2220*/  USHF.L.U32 UR9, UR12, 0x5, URZ ;  /* 0x000000050c097899 */ /* 0x000fe2000800063f */
[----:B------:R2:W-:Y:S01]  /*2230*/  @P1 STG.E desc[UR14][R16.64+0x20], R155 ;  /* 0x0000209b10001986 */ /* 0x0005e2000c10190e */
[----:B------:R-:W-:Y:S01]  /*2240*/  BSSY B1, `(.L_x_31) ;  /* 0x0000005000017945 */ /* 0x000fe20003800000 */
[----:B------:R-:W-:Y:S02]  /*2250*/  ISETP.GT.AND P5, PT, R10, RZ, P4 ;  /* 0x000000ff0a00720c */ /* 0x000fe400027a4270 */
[----:B------:R-:W-:Y:S01]  /*2260*/  LEA.HI.X R153, R24, UR17, R7, 0x2, P6 ;  /* 0x0000001118997c11 */ /* 0x000fe2000b0f1407 */
[----:B------:R-:W-:Y:S10]  /*2270*/  @!P2 BRA `(.L_x_32) ;  /* 0x000000000004a947 */ /* 0x000ff40003800000 */
[----:B------:R4:W5:Y:S02]  /*2280*/  LDG.E.LTC128B R8, desc[UR14][R152.64+0x20] ;  /* 0x0000200e98087981 */ /* 0x000964000c1e1920 */
.L_x_32:
[----:B------:R-:W-:Y:S05]  /*2290*/  BSYNC B1 ;  /* 0x0000000000017941 */ /* 0x000fea0003800000 */
.L_x_31:
[----:B-----5:R-:W-:Y:S01]  /*22a0*/  FMUL R26, R8, R11 ;  /* 0x0000000b081a7220 */ /* 0x020fe20000400000 */
[----:B------:R-:W-:Y:S01]  /*22b0*/  IADD3 R24, P1, R18, UR9, RZ ;  /* 0x0000000912187c10 */ /* 0x000fe2000ff3e0ff */
[----:B---3--:R-:W-:Y:S02]  /*22c0*/  IMAD.MOV.U32 R156, RZ, RZ, R8 ;  /* 0x000000ffff9c7224 */ /* 0x008fe400078e0008 */
[----:B------:R-:W-:Y:S01]  /*22d0*/  FFMA R27, R27, R9, R26 ;  /* 0x000000091b1b7223 */ /* 0x000fe2000000001a */
[----:B------:R-:W-:-:S04]  /*22e0*/  IADD3.X R25, R19, UR10, RZ, P1, !PT ;  /* 0x0000000a13197c10 */ /* 0x000fc80008ffe4ff */
[----:B------:R3:W-:Y:S04]  /*22f0*/  @P2 STG.E desc[UR14][R22.64+0x20], R27 ;  /* 0x0000201b16002986 */ /* 0x0007e8000c10190e */
[----:B------:R-:W3:Y:S01]  /*2300*/  @P5 LDG.E.LTC128B R156, desc[UR14][R24.64] ;  /* 0x0000000e189c5981 */ /* 0x000ee2000c1e1920 */
[C---:B------:R-:W-:Y:S01]  /*2310*/  IMAD.SHL.U32 R7, R14.reuse, 0x20, RZ ;  /* 0x000000200e077824 */ /* 0x040fe200078e00ff */
[----:B------:R-:W-:Y:S01]  /*2320*/  SHF.L.U64.HI R8, R14, 0x5, R15 ;  /* 0x000000050e087819 */ /* 0x000fe2000001020f */
[----:B------:R-:W-:Y:S01]  /*2330*/  BSSY B1, `(.L_x_33) ;  /* 0x000000c000017945 */ /* 0x000fe20003800000 */
[----:B------:R-:W-:Y:S02]  /*2340*/  ISETP.GT.AND P1, PT, R13, 0x9, PT ;  /* 0x000000090d00780c */ /* 0x000fe40003f24270 */
[----:B------:R-:W-:-:S02]  /*2350*/  IADD3 R154, P6, R7, R16, RZ ;  /* 0x00000010079a7210 */ /* 0x000fc40007fde0ff */
[----:B------:R-:W-:-:S03]  /*2360*/  ISETP.GT.AND P2, PT, R10, RZ, P1 ;  /* 0x000000ff0a00720c */ /* 0x000fc60000f44270 */
[----:B--2---:R-:W-:Y:S01]  /*2370*/  IMAD.X R155, R8, 0x1, R17, P6 ;  /* 0x00000001089b7824 */ /* 0x004fe200030e0611 */
[----:B----4-:R-:W-:-:S04]  /*2380*/  IADD3 R152, P6, R20, UR9, RZ ;  /* 0x0000000914987c10 */ /* 0x010fc8000ffde0ff */
[----:B------:R-:W-:Y:S01]  /*2390*/  IADD3.X R153, R21, UR10, RZ, P6, !PT ;  /* 0x0000000a15997c10 */ /* 0x000fe2000b7fe4ff */
[----:B---3--:R-:W-:-:S04]  /*23a0*/  FMUL R15, R156, R11 ;  /* 0x0000000b9c0f7220 */ /* 0x008fc80000400000 */
[----:B------:R-:W-:-:S05]  /*23b0*/  FFMA R15, R28, R9, R15 ;  /* 0x000000091c0f7223 */ /* 0x000fca000000000f */
[----:B------:R2:W-:Y:S01]  /*23c0*/  @P5 STG.E desc[UR14][R154.64], R15 ;  /* 0x0000000f9a005986 */ /* 0x0005e2000c10190e */
[----:B------:R-:W-:Y:S05]  /*23d0*/  @!P2 BRA `(.L_x_34) ;  /* 0x000000000004a947 */ /* 0x000fea0003800000 */
[----:B------:R3:W5:Y:S02]  /*23e0*/  LDG.E.LTC128B R156, desc[UR14][R152.64] ;  /* 0x0000000e989c7981 */ /* 0x000764000c1e1920 */
.L_x_34:
[----:B------:R-:W-:Y:S05]  /*23f0*/  BSYNC B1 ;  /* 0x0000000000017941 */ /* 0x000fea0003800000 */
.L_x_33:
[----:B------:R-:W-:Y:S01]  /*2400*/  UIADD3 UR7, UP0, UR9, 0x20, URZ ;  /* 0x0000002009077890 */ /* 0x000fe2000ff1e03f */
[----:B------:R-:W-:Y:S01]  /*2410*/  ISETP.GT.AND P4, PT, R10, 0x8, P4 ;  /* 0x000000080a00780c */ /* 0x000fe20002784270 */
[----:B-----5:R-:W-:Y:S01]  /*2420*/  FMUL R14, R156, R11 ;  /* 0x0000000b9c0e7220 */ /* 0x020fe20000400000 */
[----:B------:R-:W-:Y:S01]  /*2430*/  IADD3 R26, P5, R7, R22, RZ ;  /* 0x00000016071a7210 */ /* 0x000fe20007fbe0ff */
[----:B------:R-:W-:Y:S02]  /*2440*/  UIADD3.X UR8, URZ, UR10, URZ, UP0, !UPT ;  /* 0x0000000a3f087290 */ /* 0x000fe400087fe43f */
[----:B------:R-:W-:Y:S01]  /*2450*/  IADD3 R18, P6, R18, UR7, RZ ;  /* 0x0000000712127c10 */ /* 0x000fe2000ffde0ff */
[----:B------:R-:W-:Y:S01]  /*2460*/  FFMA R157, R29, R9, R14 ;  /* 0x000000091d9d7223 */ /* 0x000fe2000000000e */
[----:B------:R-:W-:Y:S02]  /*2470*/  IMAD.X R27, R8, 0x1, R23, P5 ;  /* 0x00000001081b7824 */ /* 0x000fe400028e0617 */
[----:B------:R-:W-:-:S03]  /*2480*/  IADD3.X R19, R19, UR8, RZ, P6, !PT ;  /* 0x0000000813137c10 */ /* 0x000fc6000b7fe4ff */
[----:B------:R4:W-:Y:S04]  /*2490*/  @P2 STG.E desc[UR14][R26.64], R157 ;  /* 0x0000009d1a002986 */ /* 0x0009e8000c10190e */
[----:B------:R-:W3:Y:S01]  /*24a0*/  @P4 LDG.E.LTC128B R156, desc[UR14][R18.64] ;  /* 0x0000000e129c4981 */ /* 0x000ee2000c1e1920 */
[----:B--2---:R-:W-:Y:S01]  /*24b0*/  IADD3 R15, P2, R7, 0x20, RZ ;  /* 0x00000020070f7810 */ /* 0x004fe20007f5e0ff */
[----:B------:R-:W-:Y:S01]  /*24c0*/  BSSY B1, `(.L_x_35) ;  /* 0x000000e000017945 */ /* 0x000fe20003800000 */
[----:B------:R-:W-:Y:S02]  /*24d0*/  ISETP.GT.AND P1, PT, R10, 0x8, P1 ;  /* 0x000000080a00780c */ /* 0x000fe40000f24270 */
[----:B0-----:R-:W-:Y:S01]  /*24e0*/  IADD3 R16, P5, R15, R16, RZ ;  /* 0x000000100f107210 */ /* 0x001fe20007fbe0ff */
[----:B------:R-:W-:Y:S01]  /*24f0*/  IMAD.X R14, RZ, RZ, R8, P2 ;  /* 0x000000ffff0e7224 */ /* 0x000fe200010e0608 */
[----:B-1----:R-:W-:-:S02]  /*2500*/  IADD3 R20, P6, R20, UR7, RZ ;  /* 0x0000000714147c10 */ /* 0x002fc4000ffde0ff */
[----:B------:R-:W-:Y:S01]  /*2510*/  ISETP.GT.AND P2, PT, R13, 0x10, PT ;  /* 0x000000100d00780c */ /* 0x000fe20003f44270 */
[----:B------:R-:W-:Y:S01]  /*2520*/  IMAD.X R17, R14, 0x1, R17, P5 ;  /* 0x000000010e117824 */ /* 0x000fe200028e0611 */
[----:B------:R-:W-:Y:S02]  /*2530*/  IADD3 R28, P5, R15, R22, RZ ;  /* 0x000000160f1c7210 */ /* 0x000fe40007fbe0ff */
[----:B------:R-:W-:Y:S01]  /*2540*/  IADD3.X R21, R21, UR8, RZ, P6, !PT ;  /* 0x0000000815157c10 */ /* 0x000fe2000b7fe4ff */
[----:B---3--:R-:W-:-:S04]  /*2550*/  FMUL R29, R156, R11 ;  /* 0x0000000b9c1d7220 */ /* 0x008fc80000400000 */
[----:B------:R-:W-:-:S05]  /*2560*/  FFMA R159, R30, R9, R29 ;  /* 0x000000091e9f7223 */ /* 0x000fca000000001d */
[----:B------:R4:W-:Y:S01]  /*2570*/  @P4 STG.E desc[UR14][R16.64], R159 ;  /* 0x0000009f10004986 */ /* 0x0009e2000c10190e */
[----:B------:R-:W-:Y:S05]  /*2580*/  @!P1 BRA `(.L_x_36) ;  /* 0x0000000000049947 */ /* 0x000fea0003800000 */
[----:B------:R0:W5:Y:S02]  /*2590*/  LDG.E.LTC128B R156, desc[UR14][R20.64] ;  /* 0x0000000e149c7981 */ /* 0x000164000c1e1920 */
.L_x_36:
[----:B------:R-:W-:Y:S05]  /*25a0*/  BSYNC B1 ;  /* 0x0000000000017941 */ /* 0x000fea0003800000 */
.L_x_35:
[----:B----45:R-:W-:Y:S01]  /*25b0*/  FMUL R16, R156, R11 ;  /* 0x0000000b9c107220 */ /* 0x030fe20000400000 */
[----:B------:R-:W-:Y:S01]  /*25c0*/  IMAD.X R29, R14, 0x1, R23, P5 ;  /* 0x000000010e1d7824 */ /* 0x000fe200028e0617 */
[----:B------:R-:W-:Y:S01]  /*25d0*/  ISETP.GT.AND P4, PT, R10, RZ, P2 ;  /* 0x000000ff0a00720c */ /* 0x000fe20001784270 */
[----:B------:R-:W-:Y:S01]  /*25e0*/  BSSY B1, `(.L_x_37) ;  /* 0x0000008000017945 */ /* 0x000fe20003800000 */
[----:B------:R-:W-:Y:S01]  /*25f0*/  FFMA R17, R31, R9, R16 ;  /* 0x000000091f117223 */ /* 0x000fe20000000010 */
[----:B------:R-:W-:Y:S02]  /*2600*/  IADD3 R30, P6, R24, UR9, RZ ;  /* 0x00000009181e7c10 */ /* 0x000fe4000ffde0ff */
[----:B------:R-:W-:Y:S02]  /*2610*/  IADD3 R18, P5, R154, R7, RZ ;  /* 0x000000079a127210 */ /* 0x000fe40007fbe0ff */
[----:B------:R1:W-:Y:S01]  /*2620*/  @P1 STG.E desc[UR14][R28.64], R17 ;  /* 0x000000111c001986 */ /* 0x0003e2000c10190e */
[----:B------:R-:W-:-:S05]  /*2630*/  IADD3.X R31, R25, UR10, RZ, P6, !PT ;  /* 0x0000000a191f7c10 */ /* 0x000fca000b7fe4ff */
[----:B------:R-:W-:Y:S05]  /*2640*/  @!P4 BRA `(.L_x_38) ;  /* 0x000000000004c947 */ /* 0x000fea0003800000 */
[----:B------:R2:W5:Y:S02]  /*2650*/  LDG.E.LTC128B R156, desc[UR14][R30.64] ;  /* 0x0000000e1e9c7981 */ /* 0x000564000c1e1920 */
.L_x_38:
[----:B------:R-:W-:Y:S05]  /*2660*/  BSYNC B1 ;  /* 0x0000000000017941 */ /* 0x000fea0003800000 */
.L_x_37:
[----:B------:R-:W-:Y:S01]  /*2670*/  ISETP.GT.AND P1, PT, R13, 0x11, PT ;  /* 0x000000110d00780c */ /* 0x000fe20003f24270 */
[----:B------:R-:W-:Y:S02]  /*2680*/  IMAD.X R19, R155, 0x1, R8, P5 ;  /* 0x000000019b137824 */ /* 0x000fe400028e0608 */
[----:B-1---5:R-:W-:Y:S01]  /*2690*/  FMUL R17, R156, R11 ;  /* 0x0000000b9c117220 */ /* 0x022fe20000400000 */
[----:B------:R-:W-:Y:S01]  /*26a0*/  BSSY B1, `(.L_x_39) ;  /* 0x0000009000017945 */ /* 0x000fe20003800000 */
[----:B------:R-:W-:Y:S02]  /*26b0*/  ISETP.GT.AND P5, PT, R10, RZ, P1 ;  /* 0x000000ff0a00720c */ /* 0x000fe40000fa4270 */
[----:B------:R-:W-:Y:S01]  /*26c0*/  FFMA R17, R32, R9, R17 ;  /* 0x0000000920117223 */ /* 0x000fe20000000011 */
[----:B------:R-:W-:-:S04]  /*26d0*/  IADD3 R16, P6, R26, R7, RZ ;  /* 0x000000071a107210 */ /* 0x000fc80007fde0ff */
[----:B------:R1:W-:Y:S01]  /*26e0*/  @P4 STG.E desc[UR14][R18.64], R17 ;  /* 0x0000001112004986 */ /* 0x0003e2000c10190e */
[----:B------:R-:W-:-:S04]  /*26f0*/  IADD3 R28, P4, R152, UR9, RZ ;  /* 0x00000009981c7c10 */ /* 0x000fc8000ff9e0ff */
[----:B------:R-:W-:Y:S01]  /*2700*/  IADD3.X R29, R153, UR10, RZ, P4, !PT ;  /* 0x0000000a991d7c10 */ /* 0x000fe2000a7fe4ff */
[----:B------:R-:W-:Y:S08]  /*2710*/  @!P5 BRA `(.L_x_40) ;  /* 0x000000000004d947 */ /* 0x000ff00003800000 */
[----:B------:R3:W5:Y:S02]  /*2720*/  LDG.E.LTC128B R156, desc[UR14][R28.64] ;  /* 0x0000000e1c9c7981 */ /* 0x000764000c1e1920 */
.L_x_40:
[----:B------:R-:W-:Y:S05]  /*2730*/  BSYNC B1 ;  /* 0x0000000000017941 */ /* 0x000fea0003800000 */
.L_x_39:
[----:B0----5:R-:W-:Y:S01]  /*2740*/  FMUL R20, R156, R11 ;  /* 0x0000000b9c147220 */ /* 0x021fe20000400000 */
[----:B-1----:R-:W-:Y:S01]  /*2750*/  IMAD.X R17, R27, 0x1, R8, P6 ;  /* 0x000000011b117824 */ /* 0x002fe200030e0608 */
[----:B------:R-:W-:Y:S01]  /*2760*/  ISETP.GT.AND P4, PT, R10, 0x8, P2 ;  /* 0x000000080a00780c */ /* 0x000fe20001784270 */
[----:B------:R-:W-:Y:S01]  /*2770*/  BSSY B1, `(.L_x_41) ;  /* 0x0000007000017945 */ /* 0x000fe20003800000 */
[----:B------:R-:W-:Y:S01]  /*2780*/  FFMA R33, R33, R9, R20 ;  /* 0x0000000921217223 */ /* 0x000fe20000000014 */
[----:B------:R-:W-:-:S04]  /*2790*/  IADD3 R20, P2, R24, UR7, RZ ;  /* 0x0000000718147c10 */ /* 0x000fc8000ff5e0ff */
[----:B------:R0:W-:Y:S01]  /*27a0*/  @P5 STG.E desc[UR14][R16.64], R33 ;  /* 0x0000002110005986 */ /* 0x0001e2000c10190e */
[----:B------:R-:W-:-:S05]  /*27b0*/  IADD3.X R21, R25, UR8, RZ, P2, !PT ;  /* 0x0000000819157c10 */ /* 0x000fca00097fe4ff */
[----:B------:R-:W-:Y:S05]  /*27c0*/  @!P4 BRA `(.L_x_42) ;  /* 0x000000000004c947 */ /* 0x000fea0003800000 */
[----:B------:R1:W5:Y:S02]  /*27d0*/  LDG.E.LTC128B R156, desc[UR14][R20.64] ;  /* 0x0000000e149c7981 */ /* 0x000364000c1e1920 */
.L_x_42:
[----:B------:R-:W-:Y:S05]  /*27e0*/  BSYNC B1 ;  /* 0x0000000000017941 */ /* 0x000fea0003800000 */
.L_x_41:
[----:B-1---5:R-:W-:Y:S01]  /*27f0*/  FMUL R21, R156, R11 ;  /* 0x0000000b9c157220 */ /* 0x022fe20000400000 */
[----:B------:R-:W-:Y:S01]  /*2800*/  IADD3 R20, P5, R15, R154, RZ ;  /* 0x0000009a0f147210 */ /* 0x000fe20007fbe0ff */
[----:B------:R-:W-:Y:S01]  /*2810*/  BSSY B1, `(.L_x_43) ;  /* 0x000000b000017945 */ /* 0x000fe20003800000 */
[----:B------:R-:W-:Y:S01]  /*2820*/  ISETP.GT.AND P1, PT, R10, 0x8, P1 ;  /* 0x000000080a00780c */ /* 0x000fe20000f24270 */
[----:B------:R-:W-:Y:S01]  /*2830*/  FFMA R25, R34, R9, R21 ;  /* 0x0000000922197223 */ /* 0x000fe20000000015 */
[----:B------:R-:W-:Y:S01]  /*2840*/  IADD3 R22, P6, R152, UR7, RZ ;  /* 0x0000000798167c10 */ /* 0x000fe2000ffde0ff */
[----:B------:R-:W-:Y:S01]  /*2850*/  IMAD.X R21, R14, 0x1, R155, P5 ;  /* 0x000000010e157824 */ /* 0x000fe200028e069b */
[----:B------:R-:W-:Y:S02]  /*2860*/  ISETP.GT.AND P2, PT, R13, 0x18, PT ;  /* 0x000000180d00780c */ /* 0x000fe40003f44270 */
[----:B------:R-:W-:Y:S02]  /*2870*/  IADD3 R24, P5, R15, R26, RZ ;  /* 0x0000001a0f187210 */ /* 0x000fe40007fbe0ff */
[----:B------:R1:W-:Y:S01]  /*2880*/  @P4 STG.E desc[UR14][R20.64], R25 ;  /* 0x0000001914004986 */ /* 0x0003e2000c10190e */
[----:B------:R-:W-:-:S04]  /*2890*/  IADD3.X R23, R153, UR8, RZ, P6, !PT ;  /* 0x0000000899177c10 */ /* 0x000fc8000b7fe4ff */
[----:B------:R-:W-:Y:S06]  /*28a0*/  @!P1 BRA `(.L_x_44) ;  /* 0x0000000000049947 */ /* 0x000fec0003800000 */
[----:B------:R4:W5:Y:S02]  /*28b0*/  LDG.E.LTC128B R156, desc[UR14][R22.64] ;  /* 0x0000000e169c7981 */ /* 0x000964000c1e1920 */
.L_x_44:
[----:B------:R-:W-:Y:S05]  /*28c0*/  BSYNC B1 ;  /* 0x0000000000017941 */ /* 0x000fea0003800000 */
.L_x_43:
[----:B-1---5:R-:W-:Y:S01]  /*28d0*/  FMUL R20, R156, R11 ;  /* 0x0000000b9c147220 */ /* 0x022fe20000400000 */
[----:B------:R-:W-:Y:S01]  /*28e0*/  IMAD.X R25, R14, 0x1, R27, P5 ;  /* 0x000000010e197824 */ /* 0x000fe200028e061b */
[----:B------:R-:W-:Y:S01]  /*28f0*/  ISETP.GT.AND P4, PT, R10, RZ, P2 ;  /* 0x000000ff0a00720c */ /* 0x000fe20001784270 */
[----:B------:R-:W-:Y:S01]  /*2900*/  BSSY B1, `(.L_x_45) ;  /* 0x0000008000017945 */ /* 0x000fe20003800000 */
[----:B------:R-:W-:Y:S01]  /*2910*/  FFMA R35, R35, R9, R20 ;  /* 0x0000000923237223 */ /* 0x000fe20000000014 */
[----:B------:R-:W-:Y:S02]  /*2920*/  IADD3 R26, P6, R30, UR9, RZ ;  /* 0x000000091e1a7c10 */ /* 0x000fe4000ffde0ff */
[----:B----4-:R-:W-:Y:S02]  /*2930*/  IADD3 R22, P5, R18, R7, RZ ;  /* 0x0000000712167210 */ /* 0x010fe40007fbe0ff */
[----:B------:R1:W-:Y:S01]  /*2940*/  @P1 STG.E desc[UR14][R24.64], R35 ;  /* 0x0000002318001986 */ /* 0x0003e2000c10190e */
[----:B------:R-:W-:-:S05]  /*2950*/  IADD3.X R27, R31, UR10, RZ, P6, !PT ;  /* 0x0000000a1f1b7c10 */ /* 0x000fca000b7fe4ff */
[----:B------:R-:W-:Y:S05]  /*2960*/  @!P4 BRA `(.L_x_46) ;  /* 0x000000000004c947 */ /* 0x000fea0003800000 */
[----:B------:R4:W5:Y:S02]  /*2970*/  LDG.E.LTC128B R156, desc[UR14][R26.64] ;  /* 0x0000000e1a9c7981 */ /* 0x000964000c1e1920 */
.L_x_46:
[----:B------:R-:W-:Y:S05]  /*2980*/  BSYNC B1 ;  /* 0x0000000000017941 */ /* 0x000fea0003800000 */
.L_x_45:
[----:B------:R-:W-:Y:S01]  /*2990*/  ISETP.GT.AND P1, PT, R13, 0x19, PT ;  /* 0x000000190d00780c */ /* 0x000fe20003f24270 */
[----:B------:R-:W-:Y:S02]  /*29a0*/  IMAD.X R23, R19, 0x1, R8, P5 ;  /* 0x0000000113177824 */ /* 0x000fe400028e0608 */
[----:B-----5:R-:W-:Y:S01]  /*29b0*/  FMUL R21, R156, R11 ;  /* 0x0000000b9c157220 */ /* 0x020fe20000400000 */
[----:B------:R-:W-:Y:S01]  /*29c0*/  BSSY B1, `(.L_x_47) ;  /* 0x0000009000017945 */ /* 0x000fe20003800000 */
[----:B------:R-:W-:Y:S02]  /*29d0*/  ISETP.GT.AND P5, PT, R10, RZ, P1 ;  /* 0x000000ff0a00720c */ /* 0x000fe40000fa4270 */
[----:B------:R-:W-:Y:S01]  /*29e0*/  FFMA R21, R36, R9, R21 ;  /* 0x0000000924157223 */ /* 0x000fe20000000015 */
[----:B------:R-:W-:-:S04]  /*29f0*/  IADD3 R20, P6, R16, R7, RZ ;  /* 0x0000000710147210 */ /* 0x000fc80007fde0ff */
[----:B------:R0:W-:Y:S01]  /*2a00*/  @P4 STG.E desc[UR14][R22.64], R21 ;  /* 0x0000001516004986 */ /* 0x0001e2000c10190e */
[----:B-1----:R-:W-:-:S04]  /*2a10*/  IADD3 R24, P4, R28, UR9, RZ ;  /* 0x000000091c187c10 */ /* 0x002fc8000ff9e0ff */
[----:B------:R-:W-:Y:S01]  /*2a20*/  IADD3.X R25, R29, UR10, RZ, P4, !PT ;  /* 0x0000000a1d197c10 */ /* 0x000fe2000a7fe4ff */
[----:B------:R-:W-:Y:S08]  /*2a30*/  @!P5 BRA `(.L_x_48) ;  /* 0x000000000004d947 */ /* 0x000ff00003800000 */
[----:B------:R1:W5:Y:S02]  /*2a40*/  LDG.E.LTC128B R156, desc[UR14][R24.64] ;  /* 0x0000000e189c7981 */ /* 0x000364000c1e1920 */
.L_x_48:
[----:B------:R-:W-:Y:S05]  /*2a50*/  BSYNC B1 ;  /* 0x0000000000017941 */ /* 0x000fea0003800000 */
.L_x_47:
[----:B-----5:R-:W-:Y:S01]  /*2a60*/  FMUL R32, R156, R11 ;  /* 0x0000000b9c207220 */ /* 0x020fe20000400000 */
[----:B0-----:R-:W-:Y:S01]  /*2a70*/  IMAD.X R21, R17, 0x1, R8, P6 ;  /* 0x0000000111157824 */ /* 0x001fe200030e0608 */
[----:B------:R-:W-:Y:S01]  /*2a80*/  ISETP.GT.AND P4, PT, R10, 0x8, P2 ;  /* 0x000000080a00780c */ /* 0x000fe20001784270 */
[----:B------:R-:W-:Y:S01]  /*2a90*/  BSSY B1, `(.L_x_49) ;  /* 0x0000007000017945 */ /* 0x000fe20003800000 */
[----:B------:R-:W-:Y:S01]  /*2aa0*/  FFMA R37, R37, R9, R32 ;  /* 0x0000000925257223 */ /* 0x000fe20000000020 */
[----:B--2---:R-:W-:-:S04]  /*2ab0*/  IADD3 R30, P2, R30, UR7, RZ ;  /* 0x000000071e1e7c10 */ /* 0x004fc8000ff5e0ff */
[----:B------:R0:W-:Y:S01]  /*2ac0*/  @P5 STG.E desc[UR14][R20.64], R37 ;  /* 0x0000002514005986 */ /* 0x0001e2000c10190e */
[----:B------:R-:W-:-:S05]  /*2ad0*/  IADD3.X R31, R31, UR8, RZ, P2, !PT ;  /* 0x000000081f1f7c10 */ /* 0x000fca00097fe4ff */
[----:B------:R-:W-:Y:S05]  /*2ae0*/  @!P4 BRA `(.L_x_50) ;  /* 0x000000000004c947 */ /* 0x000fea0003800000 */
[----:B------:R2:W5:Y:S02]  /*2af0*/  LDG.E.LTC128B R156, desc[UR14][R30.64] ;  /* 0x0000000e1e9c7981 */ /* 0x000564000c1e1920 */
.L_x_50:
[----:B------:R-:W-:Y:S05]  /*2b00*/  BSYNC B1 ;  /* 0x0000000000017941 */ /* 0x000fea0003800000 */
.L_x_49:
[----:B------:R-:W-:Y:S01]  /*2b10*/  IADD3 R18, P5, R18, R15, RZ ;  /* 0x0000000f12127210 */ /* 0x000fe20007fbe0ff */
[----:B--2--5:R-:W-:Y:S01]  /*2b20*/  FMUL R31, R156, R11 ;  /* 0x0000000b9c1f7220 */ /* 0x024fe20000400000 */
[----:B------:R-:W-:Y:S01]  /*2b30*/  ISETP.GT.AND P1, PT, R10, 0x8, P1 ;  /* 0x000000080a00780c */ /* 0x000fe20000f24270 */
[----:B------:R-:W-:Y:S01]  /*2b40*/  BSSY B1, `(.L_x_51) ;  /* 0x000000a000017945 */ /* 0x000fe20003800000 */
[----:B---3--:R-:W-:Y:S01]  /*2b50*/  IADD3 R28, P6, R28, UR7, RZ ;  /* 0x000000071c1c7c10 */ /* 0x008fe2000ffde0ff */
[----:B------:R-:W-:Y:S01]  /*2b60*/  FFMA R31, R38, R9, R31 ;  /* 0x00000009261f7223 */ /* 0x000fe2000000001f */
[----:B------:R-:W-:Y:S01]  /*2b70*/  IMAD.X R19, R19, 0x1, R14, P5 ;  /* 0x0000000113137824 */ /* 0x000fe200028e060e */
[----:B------:R-:W-:Y:S02]  /*2b80*/  ISETP.GT.AND P2, PT, R13, 0x20, PT ;  /* 0x000000200d00780c */ /* 0x000fe40003f44270 */
[----:B------:R-:W-:Y:S02]  /*2b90*/  IADD3 R30, P5, R16, R15, RZ ;  /* 0x0000000f101e7210 */ /* 0x000fe40007fbe0ff */
[----:B------:R2:W-:Y:S01]  /*2ba0*/  @P4 STG.E desc[UR14][R18.64], R31 ;  /* 0x0000001f12004986 */ /* 0x0005e2000c10190e */
[----:B------:R-:W-:-:S03]  /*2bb0*/  IADD3.X R29, R29, UR8, RZ, P6, !PT ;  /* 0x000000081d1d7c10 */ /* 0x000fc6000b7fe4ff */
[----:B------:R-:W-:Y:S07]  /*2bc0*/  @!P1 BRA `(.L_x_52) ;  /* 0x0000000000049947 */ /* 0x000fee0003800000 */
[----:B------:R3:W5:Y:S02]  /*2bd0*/  LDG.E.LTC128B R156, desc[UR14][R28.64] ;  /* 0x0000000e1c9c7981 */ /* 0x000764000c1e1920 */
.L_x_52:
[----:B------:R-:W-:Y:S05]  /*2be0*/  BSYNC B1 ;  /* 0x0000000000017941 */ /* 0x000fea0003800000 */
.L_x_51:
[----:B-----5:R-:W-:Y:S01]  /*2bf0*/  FMUL R16, R156, R11 ;  /* 0x0000000b9c107220 */ /* 0x020fe20000400000 */
[----:B--2---:R-:W-:Y:S01]  /*2c00*/  IMAD.X R31, R17, 0x1, R14, P5 ;  /* 0x00000001111f7824 */ /* 0x004fe200028e060e */
        /* <DEDUP_REMOVED lines=9> */
.L_x_54:
[----:B------:R-:W-:Y:S05]  /*2ca0*/  BSYNC B1 ;  /* 0x0000000000017941 */ /* 0x000fea0003800000 */
.L_x_53:
[----:B------:R-:W-:Y:S01]  /*2cb0*/  ISETP.GT.AND P1, PT, R13, 0x21, PT ;  /* 0x000000210d00780c */ /* 0x000fe20003f24270 */
[----:B------:R-:W-:Y:S02]  /*2cc0*/  IMAD.X R19, R23, 0x1, R8, P5 ;  /* 0x0000000117137824 */ /* 0x000fe400028e0608 */
[----:B---3-5:R-:W-:Y:S01]  /*2cd0*/  FMUL R29, R156, R11 ;  /* 0x0000000b9c1d7220 */ /* 0x028fe20000400000 */
[----:B------:R-:W-:Y:S01]  /*2ce0*/  BSSY B1, `(.L_x_55) ;  /* 0x0000009000017945 */ /* 0x000fe20003800000 */
[----:B------:R-:W-:Y:S02]  /*2cf0*/  ISETP.GT.AND P5, PT, R10, RZ, P1 ;  /* 0x000000ff0a00720c */ /* 0x000fe40000fa4270 */
[----:B--2---:R-:W-:Y:S01]  /*2d00*/  FFMA R31, R40, R9, R29 ;  /* 0x00000009281f7223 */ /* 0x004fe2000000001d */
[----:B------:R-:W-:-:S04]  /*2d10*/  IADD3 R30, P6, R20, R7, RZ ;  /* 0x00000007141e7210 */ /* 0x000fc80007fde0ff */
[----:B------:R2:W-:Y:S01]  /*2d20*/  @P4 STG.E desc[UR14][R18.64], R31 ;  /* 0x0000001f12004986 */ /* 0x0005e2000c10190e */
[----:B------:R-:W-:-:S04]  /*2d30*/  IADD3 R28, P4, R24, UR9, RZ ;  /* 0x00000009181c7c10 */ /* 0x000fc8000ff9e0ff */
[----:B------:R-:W-:Y:S01]  /*2d40*/  IADD3.X R29, R25, UR10, RZ, P4, !PT ;  /* 0x0000000a191d7c10 */ /* 0x000fe2000a7fe4ff */
[----:B------:R-:W-:Y:S08]  /*2d50*/  @!P5 BRA `(.L_x_56) ;  /* 0x000000000004d947 */ /* 0x000ff00003800000 */
[----:B------:R3:W5:Y:S02]  /*2d60*/  LDG.E.LTC128B R156, desc[UR14][R28.64] ;  /* 0x0000000e1c9c7981 */ /* 0x000764000c1e1920 */
.L_x_56:
[----:B------:R-:W-:Y:S05]  /*2d70*/  BSYNC B1 ;  /* 0x0000000000017941 */ /* 0x000fea0003800000 */
.L_x_55:
[----:B-----5:R-:W-:Y:S01]  /*2d80*/  FMUL R32, R156, R11 ;  /* 0x0000000b9c207220 */ /* 0x020fe20000400000 */
[----:B--2---:R-:W-:Y:S01]  /*2d90*/  IMAD.X R31, R21, 0x1, R8, P6 ;  /* 0x00000001151f7824 */ /* 0x004fe200030e0608 */
[----:B------:R-:W-:Y:S01]  /*2da0*/  ISETP.GT.AND P4, PT, R10, 0x8, P2 ;  /* 0x000000080a00780c */ /* 0x000fe20001784270 */
[----:B------:R-:W-:Y:S01]  /*2db0*/  BSSY B1, `(.L_x_57) ;  /* 0x0000007000017945 */ /* 0x000fe20003800000 */
[----:B------:R-:W-:Y:S01]  /*2dc0*/  FFMA R41, R41, R9, R32 ;  /* 0x0000000929297223 */ /* 0x000fe20000000020 */
[----:B----4-:R-:W-:-:S04]  /*2dd0*/  IADD3 R26, P2, R26, UR7, RZ ;  /* 0x000000071a1a7c10 */ /* 0x010fc8000ff5e0ff */
[----:B------:R2:W-:Y:S01]  /*2de0*/  @P5 STG.E desc[UR14][R30.64], R41 ;  /* 0x000000291e005986 */ /* 0x0005e2000c10190e */
[----:B------:R-:W-:-:S05]  /*2df0*/  IADD3.X R27, R27, UR8, RZ, P2, !PT ;  /* 0x000000081b1b7c10 */ /* 0x000fca00097fe4ff */
[----:B------:R-:W-:Y:S05]  /*2e00*/  @!P4 BRA `(.L_x_58) ;  /* 0x000000000004c947 */ /* 0x000fea0003800000 */
[----:B------:R4:W5:Y:S02]  /*2e10*/  LDG.E.LTC128B R156, desc[UR14][R26.64] ;  /* 0x0000000e1a9c7981 */ /* 0x000964000c1e1920 */
.L_x_58:
[----:B------:R-:W-:Y:S05]  /*2e20*/  BSYNC B1 ;  /* 0x0000000000017941 */ /* 0x000fea0003800000 */
.L_x_57:
[----:B------:R-:W-:Y:S01]  /*2e30*/  IADD3 R22, P5, R22, R15, RZ ;  /* 0x0000000f16167210 */ /* 0x000fe20007fbe0ff */
[----:B----45:R-:W-:Y:S01]  /*2e40*/  FMUL R27, R156, R11 ;  /* 0x0000000b9c1b7220 */ /* 0x030fe20000400000 */
[----:B------:R-:W-:Y:S01]  /*2e50*/  ISETP.GT.AND P1, PT, R10, 0x8, P1 ;  /* 0x000000080a00780c */ /* 0x000fe20000f24270 */
[----:B------:R-:W-:Y:S01]  /*2e60*/  BSSY B1, `(.L_x_59) ;  /* 0x000000a000017945 */ /* 0x000fe20003800000 */
[----:B-1----:R-:W-:Y:S01]  /*2e70*/  IADD3 R24, P6, R24, UR7, RZ ;  /* 0x0000000718187c10 */ /* 0x002fe2000ffde0ff */
        /* <DEDUP_REMOVED lines=8> */
.L_x_60:
[----:B------:R-:W-:Y:S05]  /*2f00*/  BSYNC B1 ;  /* 0x0000000000017941 */ /* 0x000fea0003800000 */
.L_x_59:
[----:B0----5:R-:W-:Y:S01]  /*2f10*/  FMUL R20, R156, R11 ;  /* 0x0000000b9c147220 */ /* 0x021fe20000400000 */
[----:B-1----:R-:W-:Y:S01]  /*2f20*/  IMAD.X R27, R21, 0x1, R14, P5 ;  /* 0x00000001151b7824 */ /* 0x002fe200028e060e */
        /* <DEDUP_REMOVED lines=9> */
.L_x_62:
[----:B------:R-:W-:Y:S05]  /*2fc0*/  BSYNC B1 ;  /* 0x0000000000017941 */ /* 0x000fea0003800000 */
.L_x_61:
[----:B------:R-:W-:Y:S01]  /*2fd0*/  ISETP.GT.AND P1, PT, R13, 0x29, PT ;  /* 0x000000290d00780c */ /* 0x000fe20003f24270 */
[----:B------:R-:W-:Y:S02]  /*2fe0*/  IMAD.X R23, R19, 0x1, R8, P5 ;  /* 0x0000000113177824 */ /* 0x000fe400028e0608 */
[----:B----45:R-:W-:Y:S01]  /*2ff0*/  FMUL R25, R156, R11 ;  /* 0x0000000b9c197220 */ /* 0x030fe20000400000 */
[----:B------:R-:W-:Y:S01]  /*3000*/  BSSY B1, `(.L_x_63) ;  /* 0x0000009000017945 */ /* 0x000fe20003800000 */
[----:B------:R-:W-:Y:S02]  /*3010*/  ISETP.GT.AND P5, PT, R10, RZ, P1 ;  /* 0x000000ff0a00720c */ /* 0x000fe40000fa4270 */
[----:B0-----:R-:W-:Y:S01]  /*3020*/  FFMA R27, R44, R9, R25 ;  /* 0x000000092c1b7223 */ /* 0x001fe20000000019 */
[----:B------:R-:W-:-:S04]  /*3030*/  IADD3 R26, P6, R30, R7, RZ ;  /* 0x000000071e1a7210 */ /* 0x000fc80007fde0ff */
[----:B------:R0:W-:Y:S01]  /*3040*/  @P4 STG.E desc[UR14][R22.64], R27 ;  /* 0x0000001b16004986 */ /* 0x0001e2000c10190e */
[----:B------:R-:W-:-:S04]  /*3050*/  IADD3 R24, P4, R28, UR9, RZ ;  /* 0x000000091c187c10 */ /* 0x000fc8000ff9e0ff */
[----:B------:R-:W-:Y:S01]  /*3060*/  IADD3.X R25, R29, UR10, RZ, P4, !PT ;  /* 0x0000000a1d197c10 */ /* 0x000fe2000a7fe4ff */
[----:B------:R-:W-:Y:S08]  /*3070*/  @!P5 BRA `(.L_x_64) ;  /* 0x000000000004d947 */ /* 0x000ff00003800000 */
[----:B------:R4:W5:Y:S02]  /*3080*/  LDG.E.LTC128B R156, desc[UR14][R24.64] ;  /* 0x0000000e189c7981 */ /* 0x000964000c1e1920 */
.L_x_64:
[----:B------:R-:W-:Y:S05]  /*3090*/  BSYNC B1 ;  /* 0x0000000000017941 */ /* 0x000fea0003800000 */
.L_x_63:
[----:B-----5:R-:W-:Y:S01]  /*30a0*/  FMUL R32, R156, R11 ;  /* 0x0000000b9c207220 */ /* 0x020fe20000400000 */
[----:B0-----:R-:W-:Y:S01]  /*30b0*/  IMAD.X R27, R31, 0x1, R8, P6 ;  /* 0x000000011f1b7824 */ /* 0x001fe200030e0608 */
        /* <DEDUP_REMOVED lines=8> */
.L_x_66:
[----:B------:R-:W-:Y:S05]  /*3140*/  BSYNC B1 ;  /* 0x0000000000017941 */ /* 0x000fea0003800000 */
.L_x_65:
[----:B0----5:R-:W-:Y:S01]  /*3150*/  FMUL R17, R156, R11 ;  /* 0x0000000b9c117220 */ /* 0x021fe20000400000 */
        /* <DEDUP_REMOVED lines=12> */
.L_x_68:
[----:B------:R-:W-:Y:S05]  /*3220*/  BSYNC B1 ;  /* 0x0000000000017941 */ /* 0x000fea0003800000 */
.L_x_67:
[----:B0----5:R-:W-:Y:S01]  /*3230*/  FMUL R16, R156, R11 ;  /* 0x0000000b9c107220 */ /* 0x021fe20000400000 */
        /* <DEDUP_REMOVED lines=10> */
.L_x_70:
[----:B------:R-:W-:Y:S05]  /*32e0*/  BSYNC B1 ;  /* 0x0000000000017941 */ /* 0x000fea0003800000 */
.L_x_69:
        /* <DEDUP_REMOVED lines=12> */
.L_x_72:
[----:B------:R-:W-:Y:S05]  /*33b0*/  BSYNC B1 ;  /* 0x0000000000017941 */ /* 0x000fea0003800000 */
.L_x_71:
[----:B0----5:R-:W-:Y:S01]  /*33c0*/  FMUL R32, R156, R11 ;  /* 0x0000000b9c207220 */ /* 0x021fe20000400000 */
[----:B--2---:R-:W-:Y:S01]  /*33d0*/  IMAD.X R31, R27, 0x1, R8, P6 ;  /* 0x000000011b1f7824 */ /* 0x004fe200030e0608 */
[----:B------:R-:W-:Y:S01]  /*33e0*/  ISETP.GT.AND P4, PT, R10, 0x8, P2 ;  /* 0x000000080a00780c */ /* 0x000fe20001784270 */
[----:B------:R-:W-:Y:S01]  /*33f0*/  BSSY B1, `(.L_x_73) ;  /* 0x0000007000017945 */ /* 0x000fe20003800000 */
[----:B------:R-:W-:Y:S01]  /*3400*/  FFMA R49, R49, R9, R32 ;  /* 0x0000000931317223 */ /* 0x000fe20000000020 */
[----:B-1----:R-:W-:-:S04]  /*3410*/  IADD3 R20, P2, R20, UR7, RZ ;  /* 0x0000000714147c10 */ /* 0x002fc8000ff5e0ff */
[----:B------:R0:W-:Y:S01]  /*3420*/  @P5 STG.E desc[UR14][R30.64], R49 ;  /* 0x000000311e005986 */ /* 0x0001e2000c10190e */
[----:B------:R-:W-:-:S05]  /*3430*/  IADD3.X R21, R21, UR8, RZ, P2, !PT ;  /* 0x0000000815157c10 */ /* 0x000fca00097fe4ff */
[----:B------:R-:W-:Y:S05]  /*3440*/  @!P4 BRA `(.L_x_74) ;  /* 0x000000000004c947 */ /* 0x000fea0003800000 */
[----:B------:R1:W5:Y:S02]  /*3450*/  LDG.E.LTC128B R156, desc[UR14][R20.64] ;  /* 0x0000000e149c7981 */ /* 0x000364000c1e1920 */
.L_x_74:
[----:B------:R-:W-:Y:S05]  /*3460*/  BSYNC B1 ;  /* 0x0000000000017941 */ /* 0x000fea0003800000 */
.L_x_73:
        /* <DEDUP_REMOVED lines=13> */
.L_x_76:
[----:B------:R-:W-:Y:S05]  /*3540*/  BSYNC B1 ;  /* 0x0000000000017941 */ /* 0x000fea0003800000 */
.L_x_75:
[----:B-1---5:R-:W-:Y:S01]  /*3550*/  FMUL R20, R156, R11 ;  /* 0x0000000b9c147220 */ /* 0x022fe20000400000 */
[----:B------:R-:W-:Y:S01]  /*3560*/  IMAD.X R33, R27, 0x1, R14, P5 ;  /* 0x000000011b217824 */ /* 0x000fe200028e060e */
[----:B------:R-:W-:Y:S01]  /*3570*/  ISETP.GT.AND P4, PT, R10, RZ, P2 ;  /* 0x000000ff0a00720c */ /* 0x000fe20001784270 */
[----:B------:R-:W-:Y:S01]  /*3580*/  BSSY B1, `(.L_x_77) ;  /* 0x0000008000017945 */ /* 0x000fe20003800000 */
[----:B------:R-:W-:Y:S01]  /*3590*/  FFMA R51, R51, R9, R20 ;  /* 0x0000000933337223 */ /* 0x000fe20000000014 */
[----:B------:R-:W-:Y:S02]  /*35a0*/  IADD3 R20, P6, R16, UR9, RZ ;  /* 0x0000000910147c10 */ /* 0x000fe4000ffde0ff */
[----:B--2---:R-:W-:Y:S02]  /*35b0*/  IADD3 R22, P5, R18, R7, RZ ;  /* 0x0000000712167210 */ /* 0x004fe40007fbe0ff */
[----:B------:R1:W-:Y:S01]  /*35c0*/  @P1 STG.E desc[UR14][R32.64], R51 ;  /* 0x0000003320001986 */ /* 0x0003e2000c10190e */
[----:B------:R-:W-:-:S05]  /*35d0*/  IADD3.X R21, R17, UR10, RZ, P6, !PT ;  /* 0x0000000a11157c10 */ /* 0x000fca000b7fe4ff */
[----:B------:R-:W-:Y:S05]  /*35e0*/  @!P4 BRA `(.L_x_78) ;  /* 0x000000000004c947 */ /* 0x000fea0003800000 */
[----:B------:R2:W5:Y:S02]  /*35f0*/  LDG.E.LTC128B R156, desc[UR14][R20.64] ;  /* 0x0000000e149c7981 */ /* 0x000564000c1e1920 */
.L_x_78:
[----:B------:R-:W-:Y:S05]  /*3600*/  BSYNC B1 ;  /* 0x0000000000017941 */ /* 0x000fea0003800000 */
.L_x_77:
[----:B------:R-:W-:Y:S01]  /*3610*/  ISETP.GT.AND P1, PT, R13, 0x39, PT ;  /* 0x000000390d00780c */ /* 0x000fe20003f24270 */
[----:B------:R-:W-:Y:S02]  /*3620*/  IMAD.X R23, R19, 0x1, R8, P5 ;  /* 0x0000000113177824 */ /* 0x000fe400028e0608 */
[----:B----45:R-:W-:Y:S01]  /*3630*/  FMUL R25, R156, R11 ;  /* 0x0000000b9c197220 */ /* 0x030fe20000400000 */
        /* <DEDUP_REMOVED lines=9> */
.L_x_80:
[----:B------:R-:W-:Y:S05]  /*36d0*/  BSYNC B1 ;  /* 0x0000000000017941 */ /* 0x000fea0003800000 */
.L_x_79:
[----:B-1---5:R-:W-:Y:S01]  /*36e0*/  FMUL R32, R156, R11 ;  /* 0x0000000b9c207220 */ /* 0x022fe20000400000 */
[----:B----4-:R-:W-:Y:S01]  /*36f0*/  IMAD.X R27, R31, 0x1, R8, P6 ;  /* 0x000000011f1b7824 */ /* 0x010fe200030e0608 */
        /* <DEDUP_REMOVED lines=8> */
.L_x_82:
[----:B------:R-:W-:Y:S05]  /*3780*/  BSYNC B1 ;  /* 0x0000000000017941 */ /* 0x000fea0003800000 */
.L_x_81:
[----:B----45:R-:W-:Y:S01]  /*3790*/  FMUL R17, R156, R11 ;  /* 0x0000000b9c117220 */ /* 0x030fe20000400000 */
        /* <DEDUP_REMOVED lines=12> */
.L_x_84:
[----:B------:R-:W-:Y:S05]  /*3860*/  BSYNC B1 ;  /* 0x0000000000017941 */ /* 0x000fea0003800000 */
.L_x_83:
[----:B----45:R-:W-:Y:S01]  /*3870*/  FMUL R16, R156, R11 ;  /* 0x0000000b9c107220 */ /* 0x030fe20000400000 */
[----:B------:R-:W-:Y:S01]  /*3880*/  IMAD.X R33, R31, 0x1, R14, P5 ;  /* 0x000000011f217824 */ /* 0x000fe200028e060e */
[----:B------:R-:W-:Y:S01]  /*3890*/  ISETP.GT.AND P4, PT, R10, RZ, P2 ;  /* 0x000000ff0a00720c */ /* 0x000fe20001784270 */
[----:B------:R-:W-:Y:S01]  /*38a0*/  BSSY B1, `(.L_x_85) ;  /* 0x0000008000017945 */ /* 0x000fe20003800000 */
[----:B------:R-:W-:Y:S01]  /*38b0*/  FFMA R55, R55, R9, R16 ;  /* 0x0000000937377223 */ /* 0x000fe20000000010 */
[----:B------:R-:W-:Y:S02]  /*38c0*/  IADD3 R16, P6, R20, UR9, RZ ;  /* 0x0000000914107c10 */ /* 0x000fe4000ffde0ff */
[----:B0-----:R-:W-:Y:S02]  /*38d0*/  IADD3 R18, P5, R22, R7, RZ ;  /* 0x0000000716127210 */ /* 0x001fe40007fbe0ff */
[----:B------:R0:W-:Y:S01]  /*38e0*/  @P1 STG.E desc[UR14][R32.64], R55 ;  /* 0x0000003720001986 */ /* 0x0001e2000c10190e */
[----:B------:R-:W-:-:S05]  /*38f0*/  IADD3.X R17, R21, UR10, RZ, P6, !PT ;  /* 0x0000000a15117c10 */ /* 0x000fca000b7fe4ff */
[----:B------:R-:W-:Y:S05]  /*3900*/  @!P4 BRA `(.L_x_86) ;  /* 0x000000000004c947 */ /* 0x000fea0003800000 */
[----:B------:R4:W5:Y:S02]  /*3910*/  LDG.E.LTC128B R156, desc[UR14][R16.64] ;  /* 0x0000000e109c7981 */ /* 0x000964000c1e1920 */
.L_x_86:
[----:B------:R-:W-:Y:S05]  /*3920*/  BSYNC B1 ;  /* 0x0000000000017941 */ /* 0x000fea0003800000 */
.L_x_85:
[----:B------:R-:W-:Y:S01]  /*3930*/  ISETP.GT.AND P1, PT, R13, 0x41, PT ;  /* 0x000000410d00780c */ /* 0x000fe20003f24270 */
[----:B------:R-:W-:Y:S02]  /*3940*/  IMAD.X R19, R23, 0x1, R8, P5 ;  /* 0x0000000117137824 */ /* 0x000fe400028e0608 */
[----:B---3-5:R-:W-:Y:S01]  /*3950*/  FMUL R29, R156, R11 ;  /* 0x0000000b9c1d7220 */ /* 0x028fe20000400000 */
        /* <DEDUP_REMOVED lines=9> */
.L_x_88:
[----:B------:R-:W-:Y:S05]  /*39f0*/  BSYNC B1 ;  /* 0x0000000000017941 */ /* 0x000fea0003800000 */
.L_x_87:
[----:B0----5:R-:W-:Y:S01]  /*3a00*/  FMUL R32, R156, R11 ;  /* 0x0000000b9c207220 */ /* 0x021fe20000400000 */
[----:B---3--:R-:W-:Y:S01]  /*3a10*/  IMAD.X R31, R27, 0x1, R8, P6 ;  /* 0x000000011b1f7824 */ /* 0x008fe200030e0608 */
        /* <DEDUP_REMOVED lines=8> */
.L_x_90:
[----:B------:R-:W-:Y:S05]  /*3aa0*/  BSYNC B1 ;  /* 0x0000000000017941 */ /* 0x000fea0003800000 */
.L_x_89:
[----:B--2--5:R-:W-:Y:S01]  /*3ab0*/  FMUL R21, R156, R11 ;  /* 0x0000000b9c157220 */ /* 0x024fe20000400000 */
        /* <DEDUP_REMOVED lines=12> */
.L_x_92:
[----:B------:R-:W-:Y:S05]  /*3b80*/  BSYNC B1 ;  /* 0x0000000000017941 */ /* 0x000fea0003800000 */
.L_x_91:
[----:B--2--5:R-:W-:Y:S01]  /*3b90*/  FMUL R20, R156, R11 ;  /* 0x0000000b9c147220 */ /* 0x024fe20000400000 */
[----:B------:R-:W-:Y:S01]  /*3ba0*/  IMAD.X R33, R27, 0x1, R14, P5 ;  /* 0x000000011b217824 */ /* 0x000fe200028e060e */
[----:B------:R-:W-:Y:S01]  /*3bb0*/  ISETP.GT.AND P4, PT, R10, RZ, P2 ;  /* 0x000000ff0a00720c */ /* 0x000fe20001784270 */
[----:B------:R-:W-:Y:S01]  /*3bc0*/  BSSY B1, `(.L_x_93) ;  /* 0x0000008000017945 */ /* 0x000fe20003800000 */
[----:B------:R-:W-:Y:S01]  /*3bd0*/  FFMA R59, R59, R9, R20 ;  /* 0x000000093b3b7223 */ /* 0x000fe20000000014 */
[----:B------:R-:W-:Y:S02]  /*3be0*/  IADD3 R20, P6, R16, UR9, RZ ;  /* 0x0000000910147c10 */ /* 0x000fe4000ffde0ff */
[----:B---3--:R-:W-:Y:S02]  /*3bf0*/  IADD3 R22, P5, R18, R7, RZ ;  /* 0x0000000712167210 */ /* 0x008fe40007fbe0ff */
[----:B------:R2:W-:Y:S01]  /*3c00*/  @P1 STG.E desc[UR14][R32.64], R59 ;  /* 0x0000003b20001986 */ /* 0x0005e2000c10190e */
[----:B------:R-:W-:-:S05]  /*3c10*/  IADD3.X R21, R17, UR10, RZ, P6, !PT ;  /* 0x0000000a11157c10 */ /* 0x000fca000b7fe4ff */
[----:B------:R-:W-:Y:S05]  /*3c20*/  @!P4 BRA `(.L_x_94) ;  /* 0x000000000004c947 */ /* 0x000fea0003800000 */
[----:B------:R3:W5:Y:S02]  /*3c30*/  LDG.E.LTC128B R156, desc[UR14][R20.64] ;  /* 0x0000000e149c7981 */ /* 0x000764000c1e1920 */
.L_x_94:
[----:B------:R-:W-:Y:S05]  /*3c40*/  BSYNC B1 ;  /* 0x0000000000017941 */ /* 0x000fea0003800000 */
.L_x_93:
[----:B------:R-:W-:Y:S01]  /*3c50*/  ISETP.GT.AND P1, PT, R13, 0x49, PT ;  /* 0x000000490d00780c */ /* 0x000fe20003f24270 */
[----:B------:R-:W-:Y:S02]  /*3c60*/  IMAD.X R23, R19, 0x1, R8, P5 ;  /* 0x0000000113177824 */ /* 0x000fe400028e0608 */
[----:B-----5:R-:W-:Y:S01]  /*3c70*/  FMUL R25, R156, R11 ;  /* 0x0000000b9c197220 */ /* 0x020fe20000400000 */
[----:B------:R-:W-:Y:S01]  /*3c80*/  BSSY B1, `(.L_x_95) ;  /* 0x0000009000017945 */ /* 0x000fe20003800000 */
[----:B------:R-:W-:Y:S02]  /*3c90*/  ISETP.GT.AND P5, PT, R10, RZ, P1 ;  /* 0x000000ff0a00720c */ /* 0x000fe40000fa4270 */
[----:B-1----:R-:W-:Y:S01]  /*3ca0*/  FFMA R27, R60, R9, R25 ;  /* 0x000000093c1b7223 */ /* 0x002fe20000000019 */
[----:B------:R-:W-:-:S04]  /*3cb0*/  IADD3 R26, P6, R30, R7, RZ ;  /* 0x000000071e1a7210 */ /* 0x000fc80007fde0ff */
[----:B------:R1:W-:Y:S01]  /*3cc0*/  @P4 STG.E desc[UR14][R22.64], R27 ;  /* 0x0000001b16004986 */ /* 0x0003e2000c10190e */
[----:B------:R-:W-:-:S04]  /*3cd0*/  IADD3 R24, P4, R28, UR9, RZ ;  /* 0x000000091c187c10 */ /* 0x000fc8000ff9e0ff */
[----:B------:R-:W-:Y:S01]  /*3ce0*/  IADD3.X R25, R29, UR10, RZ, P4, !PT ;  /* 0x0000000a1d197c10 */ /* 0x000fe2000a7fe4ff */
[----:B------:R-:W-:Y:S08]  /*3cf0*/  @!P5 BRA `(.L_x_96) ;  /* 0x000000000004d947 */ /* 0x000ff00003800000 */
[----:B------:R0:W5:Y:S02]  /*3d00*/  LDG.E.LTC128B R156, desc[UR14][R24.64] ;  /* 0x0000000e189c7981 */ /* 0x000164000c1e1920 */
.L_x_96:
[----:B------:R-:W-:Y:S05]  /*3d10*/  BSYNC B1 ;  /* 0x0000000000017941 */ /* 0x000fea0003800000 */
.L_x_95:
[----:B--2--5:R-:W-:Y:S01]  /*3d20*/  FMUL R32, R156, R11 ;  /* 0x0000000b9c207220 */ /* 0x024fe20000400000 */
[----:B-1----:R-:W-:Y:S01]  /*3d30*/  IMAD.X R27, R31, 0x1, R8, P6 ;  /* 0x000000011f1b7824 */ /* 0x002fe200030e0608 */
        /* <DEDUP_REMOVED lines=8> */
.L_x_98:
[----:B------:R-:W-:Y:S05]  /*3dc0*/  BSYNC B1 ;  /* 0x0000000000017941 */ /* 0x000fea0003800000 */
.L_x_97:
        /* <DEDUP_REMOVED lines=13> */
.L_x_100:
[----:B------:R-:W-:Y:S05]  /*3ea0*/  BSYNC B1 ;  /* 0x0000000000017941 */ /* 0x000fea0003800000 */
.L_x_99:
[----:B--2--5:R-:W-:Y:S01]  /*3eb0*/  FMUL R16, R156, R11 ;  /* 0x0000000b9c107220 */ /* 0x024fe20000400000 */
        /* <DEDUP_REMOVED lines=10> */
.L_x_102:
[----:B------:R-:W-:Y:S05]  /*3f60*/  BSYNC B1 ;  /* 0x0000000000017941 */ /* 0x000fea0003800000 */
.L_x_101:
[----:B------:R-:W-:Y:S01]  /*3f70*/  ISETP.GT.AND P1, PT, R13, 0x51, PT ;  /* 0x000000510d00780c */ /* 0x000fe20003f24270 */
[----:B------:R-:W-:Y:S02]  /*3f80*/  IMAD.X R19, R23, 0x1, R8, P5 ;  /* 0x0000000117137824 */ /* 0x000fe400028e0608 */
[----:B-----5:R-:W-:Y:S01]  /*3f90*/  FMUL R29, R156, R11 ;  /* 0x0000000b9c1d7220 */ /* 0x020fe20000400000 */
        /* <DEDUP_REMOVED lines=9> */
.L_x_104:
[----:B------:R-:W-:Y:S05]  /*4030*/  BSYNC B1 ;  /* 0x0000000000017941 */ /* 0x000fea0003800000 */
.L_x_103:
[----:B--2--5:R-:W-:Y:S01]  /*4040*/  FMUL R32, R156, R11 ;  /* 0x0000000b9c207220 */ /* 0x024fe20000400000 */
[----:B0-----:R-:W-:Y:S01]  /*4050*/  IMAD.X R31, R27, 0x1, R8, P6 ;  /* 0x000000011b1f7824 */ /* 0x001fe200030e0608 */
[----:B------:R-:W-:Y:S01]  /*4060*/  ISETP.GT.AND P4, PT, R10, 0x8, P2 ;  /* 0x000000080a00780c */ /* 0x000fe20001784270 */
[----:B------:R-:W-:Y:S01]  /*4070*/  BSSY B1, `(.L_x_105) ;  /* 0x0000007000017945 */ /* 0x000fe20003800000 */
[----:B------:R-:W-:Y:S01]  /*4080*/  FFMA R65, R65, R9, R32 ;  /* 0x0000000941417223 */ /* 0x000fe20000000020 */
[----:B---3--:R-:W-:-:S04]  /*4090*/  IADD3 R20, P2, R20, UR7, RZ ;  /* 0x0000000714147c10 */ /* 0x008fc8000ff5e0ff */
[----:B------:R0:W-:Y:S01]  /*40a0*/  @P5 STG.E desc[UR14][R30.64], R65 ;  /* 0x000000411e005986 */ /* 0x0001e2000c10190e */
[----:B------:R-:W-:-:S05]  /*40b0*/  IADD3.X R21, R21, UR8, RZ, P2, !PT ;  /* 0x0000000815157c10 */ /* 0x000fca00097fe4ff */
[----:B------:R-:W-:Y:S05]  /*40c0*/  @!P4 BRA `(.L_x_106) ;  /* 0x000000000004c947 */ /* 0x000fea0003800000 */
[----:B------:R2:W5:Y:S02]  /*40d0*/  LDG.E.LTC128B R156, desc[UR14][R20.64] ;  /* 0x0000000e149c7981 */ /* 0x000564000c1e1920 */
.L_x_106:
[----:B------:R-:W-:Y:S05]  /*40e0*/  BSYNC B1 ;  /* 0x0000000000017941 */ /* 0x000fea0003800000 */
.L_x_105:
        /* <DEDUP_REMOVED lines=13> */
.L_x_108:
[----:B------:R-:W-:Y:S05]  /*41c0*/  BSYNC B1 ;  /* 0x0000000000017941 */ /* 0x000fea0003800000 */
.L_x_107:
        /* <DEDUP_REMOVED lines=11> */
.L_x_110:
[----:B------:R-:W-:Y:S05]  /*4280*/  BSYNC B1 ;  /* 0x0000000000017941 */ /* 0x000fea0003800000 */
.L_x_109:
        /* <DEDUP_REMOVED lines=12> */
.L_x_112:
[----:B------:R-:W-:Y:S05]  /*4350*/  BSYNC B1 ;  /* 0x0000000000017941 */ /* 0x000fea0003800000 */
.L_x_111:
        /* <DEDUP_REMOVED lines=10> */
.L_x_114:
[----:B------:R-:W-:Y:S05]  /*4400*/  BSYNC B1 ;  /* 0x0000000000017941 */ /* 0x000fea0003800000 */
.L_x_113:
        /* <DEDUP_REMOVED lines=13> */
.L_x_116:
[----:B------:R-:W-:Y:S05]  /*44e0*/  BSYNC B1 ;  /* 0x0000000000017941 */ /* 0x000fea0003800000 */
.L_x_115:
        /* <DEDUP_REMOVED lines=11> */
.L_x_118:
[----:B------:R-:W-:Y:S05]  /*45a0*/  BSYNC B1 ;  /* 0x0000000000017941 */ /* 0x000fea0003800000 */
.L_x_117:
        /* <DEDUP_REMOVED lines=12> */
.L_x_120:
[----:B------:R-:W-:Y:S05]  /*4670*/  BSYNC B1 ;  /* 0x0000000000017941 */ /* 0x000fea0003800000 */
.L_x_119:
        /* <DEDUP_REMOVED lines=10> */
.L_x_122:
[----:B------:R-:W-:Y:S05]  /*4720*/  BSYNC B1 ;  /* 0x0000000000017941 */ /* 0x000fea0003800000 */
.L_x_121:
        /* <DEDUP_REMOVED lines=13> */
.L_x_124:
[----:B------:R-:W-:Y:S05]  /*4800*/  BSYNC B1 ;  /* 0x0000000000017941 */ /* 0x000fea0003800000 */
.L_x_123:
        /* <DEDUP_REMOVED lines=11> */
.L_x_126:
[----:B------:R-:W-:Y:S05]  /*48c0*/  BSYNC B1 ;  /* 0x0000000000017941 */ /* 0x000fea0003800000 */
.L_x_125:
        /* <DEDUP_REMOVED lines=12> */
.L_x_128:
[----:B------:R-:W-:Y:S05]  /*4990*/  BSYNC B1 ;  /* 0x0000000000017941 */ /* 0x000fea0003800000 */
.L_x_127:
        /* <DEDUP_REMOVED lines=10> */
.L_x_130:
[----:B------:R-:W-:Y:S05]  /*4a40*/  BSYNC B1 ;  /* 0x0000000000017941 */ /* 0x000fea0003800000 */
.L_x_129:
        /* <DEDUP_REMOVED lines=13> */
.L_x_132:
[----:B------:R-:W-:Y:S05]  /*4b20*/  BSYNC B1 ;  /* 0x0000000000017941 */ /* 0x000fea0003800000 */
.L_x_131:
        /* <DEDUP_REMOVED lines=11> */
.L_x_134:
[----:B------:R-:W-:Y:S05]  /*4be0*/  BSYNC B1 ;  /* 0x0000000000017941 */ /* 0x000fea0003800000 */
.L_x_133:
        /* <DEDUP_REMOVED lines=12> */
.L_x_136:
[----:B------:R-:W-:Y:S05]  /*4cb0*/  BSYNC B1 ;  /* 0x0000000000017941 */ /* 0x000fea0003800000 */
.L_x_135:
        /* <DEDUP_REMOVED lines=10> */
.L_x_138:
[----:B------:R-:W-:Y:S05]  /*4d60*/  BSYNC B1 ;  /* 0x0000000000017941 */ /* 0x000fea0003800000 */
.L_x_137:
        /* <DEDUP_REMOVED lines=13> */
.L_x_140:
[----:B------:R-:W-:Y:S05]  /*4e40*/  BSYNC B1 ;  /* 0x0000000000017941 */ /* 0x000fea0003800000 */
.L_x_139:
        /* <DEDUP_REMOVED lines=11> */
.L_x_142:
[----:B------:R-:W-:Y:S05]  /*4f00*/  BSYNC B1 ;  /* 0x0000000000017941 */ /* 0x000fea0003800000 */
.L_x_141:
        /* <DEDUP_REMOVED lines=12> */
.L_x_144:
[----:B------:R-:W-:Y:S05]  /*4fd0*/  BSYNC B1 ;  /* 0x0000000000017941 */ /* 0x000fea0003800000 */
.L_x_143:
        /* <DEDUP_REMOVED lines=10> */
.L_x_146:
[----:B------:R-:W-:Y:S05]  /*5080*/  BSYNC B1 ;  /* 0x0000000000017941 */ /* 0x000fea0003800000 */
.L_x_145:
        /* <DEDUP_REMOVED lines=13> */
.L_x_148:
[----:B------:R-:W-:Y:S05]  /*5160*/  BSYNC B1 ;  /* 0x0000000000017941 */ /* 0x000fea0003800000 */
.L_x_147:
        /* <DEDUP_REMOVED lines=11> */
.L_x_150:
[----:B------:R-:W-:Y:S05]  /*5220*/  BSYNC B1 ;  /* 0x0000000000017941 */ /* 0x000fea0003800000 */
.L_x_149:
        /* <DEDUP_REMOVED lines=12> */
.L_x_152:
[----:B------:R-:W-:Y:S05]  /*52f0*/  BSYNC B1 ;  /* 0x0000000000017941 */ /* 0x000fea0003800000 */
.L_x_151:
        /* <DEDUP_REMOVED lines=10> */
.L_x_154:
[----:B------:R-:W-:Y:S05]  /*53a0*/  BSYNC B1 ;  /* 0x0000000000017941 */ /* 0x000fea0003800000 */
.L_x_153:
        /* <DEDUP_REMOVED lines=13> */
.L_x_156:
[----:B------:R-:W-:Y:S05]  /*5480*/  BSYNC B1 ;  /* 0x0000000000017941 */ /* 0x000fea0003800000 */
.L_x_155:
        /* <DEDUP_REMOVED lines=11> */
.L_x_158:
[----:B------:R-:W-:Y:S05]  /*5540*/  BSYNC B1 ;  /* 0x0000000000017941 */ /* 0x000fea0003800000 */
.L_x_157:
        /* <DEDUP_REMOVED lines=12> */
.L_x_160:
[----:B------:R-:W-:Y:S05]  /*5610*/  BSYNC B1 ;  /* 0x0000000000017941 */ /* 0x000fea0003800000 */
.L_x_159:
        /* <DEDUP_REMOVED lines=10> */
.L_x_162:
[----:B------:R-:W-:Y:S05]  /*56c0*/  BSYNC B1 ;  /* 0x0000000000017941 */ /* 0x000fea0003800000 */
.L_x_161:
        /* <DEDUP_REMOVED lines=13> */
.L_x_164:
[----:B------:R-:W-:Y:S05]  /*57a0*/  BSYNC B1 ;  /* 0x0000000000017941 */ /* 0x000fea0003800000 */
.L_x_163:
        /* <DEDUP_REMOVED lines=11> */
.L_x_166:
[----:B------:R-:W-:Y:S05]  /*5860*/  BSYNC B1 ;  /* 0x0000000000017941 */ /* 0x000fea0003800000 */
.L_x_165:
        /* <DEDUP_REMOVED lines=12> */
.L_x_168:
[----:B------:R-:W-:Y:S05]  /*5930*/  BSYNC B1 ;  /* 0x0000000000017941 */ /* 0x000fea0003800000 */
.L_x_167:
        /* <DEDUP_REMOVED lines=10> */
.L_x_170:
[----:B------:R-:W-:Y:S05]  /*59e0*/  BSYNC B1 ;  /* 0x0000000000017941 */ /* 0x000fea0003800000 */
.L_x_169:
        /* <DEDUP_REMOVED lines=13> */
.L_x_172:
[----:B------:R-:W-:Y:S05]  /*5ac0*/  BSYNC B1 ;  /* 0x0000000000017941 */ /* 0x000fea0003800000 */
.L_x_171:
        /* <DEDUP_REMOVED lines=11> */
.L_x_174:
[----:B------:R-:W-:Y:S05]  /*5b80*/  BSYNC B1 ;  /* 0x0000000000017941 */ /* 0x000fea0003800000 */
.L_x_173:
        /* <DEDUP_REMOVED lines=12> */
.L_x_176:
[----:B------:R-:W-:Y:S05]  /*5c50*/  BSYNC B1 ;  /* 0x0000000000017941 */ /* 0x000fea0003800000 */
.L_x_175:
        /* <DEDUP_REMOVED lines=10> */
.L_x_178:
[----:B------:R-:W-:Y:S05]  /*5d00*/  BSYNC B1 ;  /* 0x0000000000017941 */ /* 0x000fea0003800000 */
.L_x_177:
        /* <DEDUP_REMOVED lines=13> */
.L_x_180:
[----:B------:R-:W-:Y:S05]  /*5de0*/  BSYNC B1 ;  /* 0x0000000000017941 */ /* 0x000fea0003800000 */
.L_x_179:
        /* <DEDUP_REMOVED lines=11> */
.L_x_182:
[----:B------:R-:W-:Y:S05]  /*5ea0*/  BSYNC B1 ;  /* 0x0000000000017941 */ /* 0x000fea0003800000 */
.L_x_181:
        /* <DEDUP_REMOVED lines=12> */
.L_x_184:
[----:B------:R-:W-:Y:S05]  /*5f70*/  BSYNC B1 ;  /* 0x0000000000017941 */ /* 0x000fea0003800000 */
.L_x_183:
        /* <DEDUP_REMOVED lines=10> */
.L_x_186:
[----:B------:R-:W-:Y:S05]  /*6020*/  BSYNC B1 ;  /* 0x0000000000017941 */ /* 0x000fea0003800000 */
.L_x_185:
        /* <DEDUP_REMOVED lines=13> */
.L_x_188:
[----:B------:R-:W-:Y:S05]  /*6100*/  BSYNC B1 ;  /* 0x0000000000017941 */ /* 0x000fea0003800000 */
.L_x_187:
        /* <DEDUP_REMOVED lines=11> */
.L_x_190:
[----:B------:R-:W-:Y:S05]  /*61c0*/  BSYNC B1 ;  /* 0x0000000000017941 */ /* 0x000fea0003800000 */
.L_x_189:
        /* <DEDUP_REMOVED lines=12> */
.L_x_192:
[----:B------:R-:W-:Y:S05]  /*6290*/  BSYNC B1 ;  /* 0x0000000000017941 */ /* 0x000fea0003800000 */
.L_x_191:
        /* <DEDUP_REMOVED lines=10> */
.L_x_194:
[----:B------:R-:W-:Y:S05]  /*6340*/  BSYNC B1 ;  /* 0x0000000000017941 */ /* 0x000fea0003800000 */
.L_x_193:
        /* <DEDUP_REMOVED lines=13> */
.L_x_196:
[----:B------:R-:W-:Y:S05]  /*6420*/  BSYNC B1 ;  /* 0x0000000000017941 */ /* 0x000fea0003800000 */
.L_x_195:
        /* <DEDUP_REMOVED lines=11> */
.L_x_198:
[----:B------:R-:W-:Y:S05]  /*64e0*/  BSYNC B1 ;  /* 0x0000000000017941 */ /* 0x000fea0003800000 */
.L_x_197:
        /* <DEDUP_REMOVED lines=12> */
.L_x_200:
[----:B------:R-:W-:Y:S05]  /*65b0*/  BSYNC B1 ;  /* 0x0000000000017941 */ /* 0x000fea0003800000 */
.L_x_199:
        /* <DEDUP_REMOVED lines=10> */
.L_x_202:
[----:B------:R-:W-:Y:S05]  /*6660*/  BSYNC B1 ;  /* 0x0000000000017941 */ /* 0x000fea0003800000 */
.L_x_201:
        /* <DEDUP_REMOVED lines=13> */
.L_x_204:
[----:B------:R-:W-:Y:S05]  /*6740*/  BSYNC B1 ;  /* 0x0000000000017941 */ /* 0x000fea0003800000 */
.L_x_203:
        /* <DEDUP_REMOVED lines=11> */
.L_x_206:
[----:B------:R-:W-:Y:S05]  /*6800*/  BSYNC B1 ;  /* 0x0000000000017941 */ /* 0x000fea0003800000 */
.L_x_205:
        /* <DEDUP_REMOVED lines=12> */
.L_x_208:
[----:B------:R-:W-:Y:S05]  /*68d0*/  BSYNC B1 ;  /* 0x0000000000017941 */ /* 0x000fea0003800000 */
.L_x_207:
        /* <DEDUP_REMOVED lines=10> */
.L_x_210:
[----:B------:R-:W-:Y:S05]  /*6980*/  BSYNC B1 ;  /* 0x0000000000017941 */ /* 0x000fea0003800000 */
.L_x_209:
        /* <DEDUP_REMOVED lines=13> */
.L_x_212:
[----:B------:R-:W-:Y:S05]  /*6a60*/  BSYNC B1 ;  /* 0x0000000000017941 */ /* 0x000fea0003800000 */
.L_x_211:
        /* <DEDUP_REMOVED lines=11> */
.L_x_214:
[----:B------:R-:W-:Y:S05]  /*6b20*/  BSYNC B1 ;  /* 0x0000000000017941 */ /* 0x000fea0003800000 */
.L_x_213:
        /* <DEDUP_REMOVED lines=12> */
.L_x_216:
[----:B------:R-:W-:Y:S05]  /*6bf0*/  BSYNC B1 ;  /* 0x0000000000017941 */ /* 0x000fea0003800000 */
.L_x_215:
        /* <DEDUP_REMOVED lines=10> */
.L_x_218:
[----:B------:R-:W-:Y:S05]  /*6ca0*/  BSYNC B1 ;  /* 0x0000000000017941 */ /* 0x000fea0003800000 */
.L_x_217:
        /* <DEDUP_REMOVED lines=13> */
.L_x_220:
[----:B------:R-:W-:Y:S05]  /*6d80*/  BSYNC B1 ;  /* 0x0000000000017941 */ /* 0x000fea0003800000 */
.L_x_219:
        /* <DEDUP_REMOVED lines=11> */
.L_x_222:
[----:B------:R-:W-:Y:S05]  /*6e40*/  BSYNC B1 ;  /* 0x0000000000017941 */ /* 0x000fea0003800000 */
.L_x_221:
        /* <DEDUP_REMOVED lines=12> */
.L_x_224:
[----:B------:R-:W-:Y:S05]  /*6f10*/  BSYNC B1 ;  /* 0x0000000000017941 */ /* 0x000fea0003800000 */
.L_x_223:
        /* <DEDUP_REMOVED lines=10> */
.L_x_226:
[----:B------:R-:W-:Y:S05]  /*6fc0*/  BSYNC B1 ;  /* 0x0000000000017941 */ /* 0x000fea0003800000 */
.L_x_225:
        /* <DEDUP_REMOVED lines=13> */
.L_x_228:
[----:B------:R-:W-:Y:S05]  /*70a0*/  BSYNC B1 ;  /* 0x0000000000017941 */ /* 0x000fea0003800000 */
.L_x_227:
        /* <DEDUP_REMOVED lines=11> */
.L_x_230:
[----:B------:R-:W-:Y:S05]  /*7160*/  BSYNC B1 ;  /* 0x0000000000017941 */ /* 0x000fea0003800000 */
.L_x_229:
        /* <DEDUP_REMOVED lines=12> */
.L_x_232:
[----:B------:R-:W-:Y:S05]  /*7230*/  BSYNC B1 ;  /* 0x0000000000017941 */ /* 0x000fea0003800000 */
.L_x_231:
        /* <DEDUP_REMOVED lines=10> */
.L_x_234:
[----:B------:R-:W-:Y:S05]  /*72e0*/  BSYNC B1 ;  /* 0x0000000000017941 */ /* 0x000fea0003800000 */
.L_x_233:
        /* <DEDUP_REMOVED lines=13> */
.L_x_236:
[----:B------:R-:W-:Y:S05]  /*73c0*/  BSYNC B1 ;  /* 0x0000000000017941 */ /* 0x000fea0003800000 */
.L_x_235:
        /* <DEDUP_REMOVED lines=11> */
.L_x_238:
[----:B------:R-:W-:Y:S05]  /*7480*/  BSYNC B1 ;  /* 0x0000000000017941 */ /* 0x000fea0003800000 */
.L_x_237:
        /* <DEDUP_REMOVED lines=12> */
.L_x_240:
[----:B------:R-:W-:Y:S05]  /*7550*/  BSYNC B1 ;  /* 0x0000000000017941 */ /* 0x000fea0003800000 */
.L_x_239:
        /* <DEDUP_REMOVED lines=10> */
.L_x_242:
[----:B------:R-:W-:Y:S05]  /*7600*/  BSYNC B1 ;  /* 0x0000000000017941 */ /* 0x000fea0003800000 */
.L_x_241:
        /* <DEDUP_REMOVED lines=13> */
.L_x_244:
[----:B------:R-:W-:Y:S05]  /*76e0*/  BSYNC B1 ;  /* 0x0000000000017941 */ /* 0x000fea0003800000 */
.L_x_243:
        /* <DEDUP_REMOVED lines=11> */
.L_x_246:
[----:B------:R-:W-:Y:S05]  /*77a0*/  BSYNC B1 ;  /* 0x0000000000017941 */ /* 0x000fea0003800000 */
.L_x_245:
        /* <DEDUP_REMOVED lines=12> */
.L_x_248:
[----:B------:R-:W-:Y:S05]  /*7870*/  BSYNC B1 ;  /* 0x0000000000017941 */ /* 0x000fea0003800000 */
.L_x_247:
        /* <DEDUP_REMOVED lines=10> */
.L_x_250:
[----:B------:R-:W-:Y:S05]  /*7920*/  BSYNC B1 ;  /* 0x0000000000017941 */ /* 0x000fea0003800000 */
.L_x_249:
        /* <DEDUP_REMOVED lines=13> */
.L_x_252:
[----:B------:R-:W-:Y:S05]  /*7a00*/  BSYNC B1 ;  /* 0x0000000000017941 */ /* 0x000fea0003800000 */
.L_x_251:
        /* <DEDUP_REMOVED lines=11> */
.L_x_254:
[----:B------:R-:W-:Y:S05]  /*7ac0*/  BSYNC B1 ;  /* 0x0000000000017941 */ /* 0x000fea0003800000 */
.L_x_253:
        /* <DEDUP_REMOVED lines=12> */
.L_x_256:
[----:B------:R-:W-:Y:S05]  /*7b90*/  BSYNC B1 ;  /* 0x0000000000017941 */ /* 0x000fea0003800000 */
.L_x_255:
        /* <DEDUP_REMOVED lines=10> */
.L_x_258:
[----:B------:R-:W-:Y:S05]  /*7c40*/  BSYNC B1 ;  /* 0x0000000000017941 */ /* 0x000fea0003800000 */
.L_x_257:
        /* <DEDUP_REMOVED lines=13> */
.L_x_260:
[----:B------:R-:W-:Y:S05]  /*7d20*/  BSYNC B1 ;  /* 0x0000000000017941 */ /* 0x000fea0003800000 */
.L_x_259:
        /* <DEDUP_REMOVED lines=11> */
.L_x_262:
[----:B------:R-:W-:Y:S05]  /*7de0*/  BSYNC B1 ;  /* 0x0000000000017941 */ /* 0x000fea0003800000 */
.L_x_261:
[----:B------:R-:W-:Y:S01]  /*7df0*/  ISETP.GT.AND P2, PT, R13, 0xf1, PT ;  /* 0x000000f10d00780c */ /* 0x000fe20003f44270 */
[----:B-----5:R-:W-:Y:S01]  /*7e00*/  FMUL R29, R156, R11 ;  /* 0x0000000b9c1d7220 */ /* 0x020fe20000400000 */
[----:B------:R-:W-:Y:S01]  /*7e10*/  IMAD.X R19, R23, 0x1, R8, P5 ;  /* 0x0000000117137824 */ /* 0x000fe200028e0608 */
[----:B------:R-:W-:Y:S01]  /*7e20*/  BSSY B1, `(.L_x_263) ;  /* 0x0000009000017945 */ /* 0x000fe20003800000 */
[----:B------:R-:W-:Y:S01]  /*7e30*/  ISETP.GT.AND P1, PT, R10, RZ, P2 ;  /* 0x000000ff0a00720c */ /* 0x000fe20001724270 */
[----:B0-----:R-:W-:Y:S01]  /*7e40*/  FFMA R31, R144, R9, R29 ;  /* 0x00000009901f7223 */ /* 0x001fe2000000001d */
[----:B------:R-:W-:-:S04]  /*7e50*/  IADD3 R30, P5, R26, R7, RZ ;  /* 0x000000071a1e7210 */ /* 0x000fc80007fbe0ff */
[----:B------:R0:W-:Y:S01]  /*7e60*/  @P6 STG.E desc[UR14][R18.64], R31 ;  /* 0x0000001f12006986 */ /* 0x0001e2000c10190e */
[----:B------:R-:W-:-:S04]  /*7e70*/  IADD3 R28, P6, R24, UR9, RZ ;  /* 0x00000009181c7c10 */ /* 0x000fc8000ffde0ff */
[----:B------:R-:W-:Y:S02]  /*7e80*/  IADD3.X R29, R25, UR10, RZ, P6, !PT ;  /* 0x0000000a191d7c10 */ /* 0x000fe4000b7fe4ff */
[----:B------:R-:W-:Y:S07]  /*7e90*/  @!P1 BRA `(.L_x_264) ;  /* 0x0000000000049947 */ /* 0x000fee0003800000 */
[----:B------:R0:W5:Y:S02]  /*7ea0*/  LDG.E.LTC128B R156, desc[UR14][R28.64] ;  /* 0x0000000e1c9c7981 */ /* 0x000164000c1e1920 */
.L_x_264:
[----:B------:R-:W-:Y:S05]  /*7eb0*/  BSYNC B1 ;  /* 0x0000000000017941 */ /* 0x000fea0003800000 */
.L_x_263:
        /* <DEDUP_REMOVED lines=10> */
.L_x_266:
[----:B------:R-:W-:Y:S05]  /*7f60*/  BSYNC B1 ;  /* 0x0000000000017941 */ /* 0x000fea0003800000 */
.L_x_265:
        /* <DEDUP_REMOVED lines=13> */
.L_x_268:
[----:B------:R-:W-:Y:S05]  /*8040*/  BSYNC B1 ;  /* 0x0000000000017941 */ /* 0x000fea0003800000 */
.L_x_267:
[----:B--2--5:R-:W-:Y:S01]  /*8050*/  FMUL R20, R156, R11 ;  /* 0x0000000b9c147220 */ /* 0x024fe20000400000 */
[----:B------:R-:W-:Y:S01]  /*8060*/  IMAD.X R33, R27, 0x1, R14, P5 ;  /* 0x000000011b217824 */ /* 0x000fe200028e060e */
[----:B------:R-:W-:Y:S01]  /*8070*/  ISETP.GT.AND P6, PT, R10, RZ, P1 ;  /* 0x000000ff0a00720c */ /* 0x000fe20000fc4270 */
[----:B------:R-:W-:Y:S01]  /*8080*/  BSSY B1, `(.L_x_269) ;  /* 0x0000008000017945 */ /* 0x000fe20003800000 */
[----:B------:R-:W-:Y:S01]  /*8090*/  FFMA R147, R147, R9, R20 ;  /* 0x0000000993937223 */ /* 0x000fe20000000014 */
[----:B---3--:R-:W-:-:S04]  /*80a0*/  IADD3 R22, P4, R18, R7, RZ ;  /* 0x0000000712167210 */ /* 0x008fc80007f9e0ff */
[----:B------:R2:W-:Y:S06]  /*80b0*/  @P2 STG.E desc[UR14][R32.64], R147 ;  /* 0x0000009320002986 */ /* 0x0005ec000c10190e */
[----:B------:R-:W-:Y:S05]  /*80c0*/  @!P6 BRA `(.L_x_270) ;  /* 0x00000000000ce947 */ /* 0x000fea0003800000 */
[----:B------:R-:W-:-:S04]  /*80d0*/  IADD3 R20, P2, R16, UR9, RZ ;  /* 0x0000000910147c10 */ /* 0x000fc8000ff5e0ff */
[----:B------:R-:W-:-:S05]  /*80e0*/  IADD3.X R21, R17, UR10, RZ, P2, !PT ;  /* 0x0000000a11157c10 */ /* 0x000fca00097fe4ff */
[----:B------:R3:W5:Y:S04]  /*80f0*/  LDG.E.LTC128B R156, desc[UR14][R20.64] ;  /* 0x0000000e149c7981 */ /* 0x000768000c1e1920 */
.L_x_270:
[----:B------:R-:W-:Y:S05]  /*8100*/  BSYNC B1 ;  /* 0x0000000000017941 */ /* 0x000fea0003800000 */
.L_x_269:
[----:B------:R-:W-:Y:S01]  /*8110*/  ISETP.GT.AND P2, PT, R13, 0xf9, PT ;  /* 0x000000f90d00780c */ /* 0x000fe20003f44270 */
[----:B---3-5:R-:W-:Y:S01]  /*8120*/  FMUL R21, R156, R11 ;  /* 0x0000000b9c157220 */ /* 0x028fe20000400000 */
[----:B------:R-:W-:Y:S01]  /*8130*/  IMAD.X R23, R19, 0x1, R8, P4 ;  /* 0x0000000113177824 */ /* 0x000fe200020e0608 */
[----:B------:R-:W-:Y:S01]  /*8140*/  BSSY B1, `(.L_x_271) ;  /* 0x0000009000017945 */ /* 0x000fe20003800000 */
[----:B------:R-:W-:Y:S01]  /*8150*/  ISETP.GT.AND P5, PT, R10, RZ, P2 ;  /* 0x000000ff0a00720c */ /* 0x000fe200017a4270 */
[----:B------:R-:W-:Y:S01]  /*8160*/  FFMA R13, R148, R9, R21 ;  /* 0x00000009940d7223 */ /* 0x000fe20000000015 */
[----:B------:R-:W-:-:S04]  /*8170*/  IADD3 R24, P4, R30, R7, RZ ;  /* 0x000000071e187210 */ /* 0x000fc80007f9e0ff */
[----:B------:R3:W-:Y:S01]  /*8180*/  @P6 STG.E desc[UR14][R22.64], R13 ;  /* 0x0000000d16006986 */ /* 0x0007e2000c10190e */
[----:B------:R-:W-:-:S04]  /*8190*/  IADD3 R20, P6, R28, UR9, RZ ;  /* 0x000000091c147c10 */ /* 0x000fc8000ffde0ff */
[----:B------:R-:W-:Y:S02]  /*81a0*/  IADD3.X R21, R29, UR10, RZ, P6, !PT ;  /* 0x0000000a1d157c10 */ /* 0x000fe4000b7fe4ff */
[----:B------:R-:W-:Y:S07]  /*81b0*/  @!P5 BRA `(.L_x_272) ;  /* 0x000000000004d947 */ /* 0x000fee0003800000 */
[----:B------:R0:W5:Y:S02]  /*81c0*/  LDG.E.LTC128B R156, desc[UR14][R20.64] ;  /* 0x0000000e149c7981 */ /* 0x000164000c1e1920 */
.L_x_272:
[----:B------:R-:W-:Y:S05]  /*81d0*/  BSYNC B1 ;  /* 0x0000000000017941 */ /* 0x000fea0003800000 */
.L_x_271:
[----:B0----5:R-:W-:Y:S01]  /*81e0*/  FMUL R20, R156, R11 ;  /* 0x0000000b9c147220 */ /* 0x021fe20000400000 */
[----:B------:R-:W-:Y:S01]  /*81f0*/  IMAD.X R25, R31, 0x1, R8, P4 ;  /* 0x000000011f197824 */ /* 0x000fe200020e0608 */
[----:B------:R-:W-:Y:S01]  /*8200*/  ISETP.GT.AND P1, PT, R10, 0x8, P1 ;  /* 0x000000080a00780c */ /* 0x000fe20000f24270 */
[----:B------:R-:W-:Y:S01]  /*8210*/  BSSY B1, `(.L_x_273) ;  /* 0x0000008000017945 */ /* 0x000fe20003800000 */
[----:B------:R-:W-:Y:S01]  /*8220*/  FFMA R149, R149, R9, R20 ;  /* 0x0000000995957223 */ /* 0x000fe20000000014 */
[----:B----4-:R-:W-:Y:S02]  /*8230*/  IADD3 R16, P4, R16, UR7, RZ ;  /* 0x0000000710107c10 */ /* 0x010fe4000ff9e0ff */
[----:B------:R-:W-:Y:S02]  /*8240*/  IADD3 R20, P6, R18, R15, RZ ;  /* 0x0000000f12147210 */ /* 0x000fe40007fde0ff */
[----:B------:R0:W-:Y:S01]  /*8250*/  @P5 STG.E desc[UR14][R24.64], R149 ;  /* 0x0000009518005986 */ /* 0x0001e2000c10190e */
[----:B------:R-:W-:-:S05]  /*8260*/  IADD3.X R17, R17, UR8, RZ, P4, !PT ;  /* 0x0000000811117c10 */ /* 0x000fca000a7fe4ff */
[----:B------:R-:W-:Y:S05]  /*8270*/  @!P1 BRA `(.L_x_274) ;  /* 0x0000000000049947 */ /* 0x000fea0003800000 */
[----:B------:R4:W5:Y:S02]  /*8280*/  LDG.E.LTC128B R156, desc[UR14][R16.64] ;  /* 0x0000000e109c7981 */ /* 0x000964000c1e1920 */
.L_x_274:
[----:B------:R-:W-:Y:S05]  /*8290*/  BSYNC B1 ;  /* 0x0000000000017941 */ /* 0x000fea0003800000 */
.L_x_273:
[----:B------:R-:W-:Y:S01]  /*82a0*/  ISETP.GT.AND P2, PT, R10, 0x8, P2 ;  /* 0x000000080a00780c */ /* 0x000fe20001744270 */
[----:B-----5:R-:W-:Y:S01]  /*82b0*/  FMUL R7, R156, R11 ;  /* 0x0000000b9c077220 */ /* 0x020fe20000400000 */
[----:B------:R-:W-:Y:S01]  /*82c0*/  IMAD.X R21, R19, 0x1, R14, P6 ;  /* 0x0000000113157824 */ /* 0x000fe200030e060e */
[----:B------:R-:W-:Y:S02]  /*82d0*/  BSSY B1, `(.L_x_275) ;  /* 0x0000007000017945 */ /* 0x000fe40003800000 */
[----:B------:R-:W-:-:S05]  /*82e0*/  FFMA R7, R150, R9, R7 ;  /* 0x0000000996077223 */ /* 0x000fca0000000007 */
[----:B------:R0:W-:Y:S01]  /*82f0*/  @P1 STG.E desc[UR14][R20.64], R7 ;  /* 0x0000000714001986 */ /* 0x0001e2000c10190e */
[----:B----4-:R-:W-:-:S04]  /*8300*/  IADD3 R16, P1, R28, UR7, RZ ;  /* 0x000000071c107c10 */ /* 0x010fc8000ff3e0ff */
[----:B------:R-:W-:Y:S01]  /*8310*/  IADD3.X R17, R29, UR8, RZ, P1, !PT ;  /* 0x000000081d117c10 */ /* 0x000fe20008ffe4ff */
[----:B------:R-:W-:Y:S08]  /*8320*/  @!P2 BRA `(.L_x_276) ;  /* 0x000000000004a947 */ /* 0x000ff00003800000 */
[----:B------:R4:W5:Y:S02]  /*8330*/  LDG.E.LTC128B R156, desc[UR14][R16.64] ;  /* 0x0000000e109c7981 */ /* 0x000964000c1e1920 */
.L_x_276:
[----:B------:R-:W-:Y:S05]  /*8340*/  BSYNC B1 ;  /* 0x0000000000017941 */ /* 0x000fea0003800000 */
.L_x_275:
[----:B------:R-:W-:Y:S05]  /*8350*/  @!P2 BRA `(.L_x_277) ;  /* 0x0000002c0014a947 */ /* 0x000fea0003800000 */
[----:B----4-:R-:W-:Y:S01]  /*8360*/  IADD3 R16, P1, R30, R15, RZ ;  /* 0x0000000f1e107210 */ /* 0x010fe20007f3e0ff */
[----:B-----5:R-:W-:-:S04]  /*8370*/  FMUL R156, R156, R11 ;  /* 0x0000000b9c9c7220 */ /* 0x020fc80000400000 */
[----:B------:R-:W-:Y:S02]  /*8380*/  IMAD.X R17, R31, 0x1, R14, P1 ;  /* 0x000000011f117824 */ /* 0x000fe400008e060e */
[----:B------:R-:W-:-:S05]  /*8390*/  FFMA R151, R151, R9, R156 ;  /* 0x0000000997977223 */ /* 0x000fca000000009c */
[----:B------:R4:W-:Y:S01]  /*83a0*/  STG.E desc[UR14][R16.64], R151 ;  /* 0x0000009710007986 */ /* 0x0009e2000c10190e */
[----:B------:R-:W-:Y:S05]  /*83b0*/  BRA `(.L_x_277) ;  /* 0x0000002800fc7947 */ /* 0x000fea0003800000 */
.L_x_26:
[----:B------:R-:W-:Y:S01]  /*83c0*/  ISETP.GT.AND P5, PT, R13, 0x1, PT ;  /* 0x000000010d00780c */ /* 0x000fe20003fa4270 */
[----:B------:R-:W-:Y:S01]  /*83d0*/  ULDC.64 UR8, c[0x0][0x6c0] ;  /* 0x0001b00000087ab9 */ /* 0x000fe20000000a00 */
[----:B------:R-:W-:Y:S01]  /*83e0*/  ISETP.GT.AND P1, PT, R10, 0x8, P1 ;  /* 0x000000080a00780c */ /* 0x000fe20000f24270 */
[-C--:B------:R-:W-:Y:S01]  /*83f0*/  FMUL R21, R24, R9.reuse ;  /* 0x0000000918157220 */ /* 0x080fe20000400000 */
[----:B------:R-:W-:Y:S01]  /*8400*/  LEA R16, P6, R156, UR8, 0x2 ;  /* 0x000000089c107c11 */ /* 0x000fe2000f8c10ff */
[-C--:B------:R-:W-:Y:S01]  /*8410*/  FMUL R25, R25, R9.reuse ;  /* 0x0000000919197220 */ /* 0x080fe20000400000 */
[----:B------:R-:W-:Y:S01]  /*8420*/  ISETP.GT.AND P2, PT, R10, RZ, P5 ;  /* 0x000000ff0a00720c */ /* 0x000fe20002f44270 */
[-C--:B------:R-:W-:Y:S01]  /*8430*/  FMUL R153, R26, R9.reuse ;  /* 0x000000091a997220 */ /* 0x080fe20000400000 */
[----:B------:R-:W-:Y:S01]  /*8440*/  LEA.HI.X R17, R156, UR9, R163, 0x2, P6 ;  /* 0x000000099c117c11 */ /* 0x000fe2000b0f14a3 */
[C---:B------:R-:W-:Y:S01]  /*8450*/  IMAD.SHL.U32 R8, R14.reuse, 0x20, RZ ;  /* 0x000000200e087824 */ /* 0x040fe200078e00ff */
[-C--:B------:R-:W-:Y:S01]  /*8460*/  LEA R18, P6, R14, R16.reuse, 0x2 ;  /* 0x000000100e127211 */ /* 0x080fe200078c10ff */
[----:B------:R-:W-:Y:S01]  /*8470*/  FMUL R27, R27, R9 ;  /* 0x000000091b1b7220 */ /* 0x000fe20000400000 */
[----:B------:R-:W-:Y:S01]  /*8480*/  ISETP.GT.AND P5, PT, R10, 0x8, P5 ;  /* 0x000000080a00780c */ /* 0x000fe20002fa4270 */
[----:B------:R0:W-:Y:S01]  /*8490*/  @P4 STG.E desc[UR14][R16.64], R21 ;  /* 0x0000001510004986 */ /* 0x0001e2000c10190e */
[C-C-:B------:R-:W-:Y:S01]  /*84a0*/  LEA.HI.X R19, R14.reuse, R17, R15.reuse, 0x2, P6 ;  /* 0x000000110e137211 */ /* 0x140fe200030f140f */
[-C--:B------:R-:W-:Y:S01]  /*84b0*/  FMUL R29, R29, R9.reuse ;  /* 0x000000091d1d7220 */ /* 0x080fe20000400000 */
[----:B------:R-:W-:Y:S01]  /*84c0*/  ISETP.GT.AND P4, PT, R13, 0x8, PT ;  /* 0x000000080d00780c */ /* 0x000fe20003f84270 */
[-C--:B------:R-:W-:Y:S01]  /*84d0*/  FMUL R31, R31, R9.reuse ;  /* 0x000000091f1f7220 */ /* 0x080fe20000400000 */
[----:B------:R-:W-:Y:S01]  /*84e0*/  SHF.L.U64.HI R7, R14, 0x5, R15 ;  /* 0x000000050e077819 */ /* 0x000fe2000001020f */
[----:B------:R1:W-:Y:S01]  /*84f0*/  @P2 STG.E desc[UR14][R18.64], R25 ;  /* 0x0000001912002986 */ /* 0x0003e2000c10190e */
[----:B------:R-:W-:Y:S01]  /*8500*/  ISETP.GT.AND P6, PT, R10, RZ, P4 ;  /* 0x000000ff0a00720c */ /* 0x000fe200027c4270 */
[-C--:B------:R-:W-:Y:S01]  /*8510*/  FMUL R33, R33, R9.reuse ;  /* 0x0000000921217220 */ /* 0x080fe20000400000 */
[----:B------:R-:W-:Y:S01]  /*8520*/  ISETP.GT.AND P2, PT, R13, 0x9, PT ;  /* 0x000000090d00780c */ /* 0x000fe20003f44270 */
[----:B------:R2:W-:Y:S01]  /*8530*/  @P1 STG.E desc[UR14][R16.64+0x20], R153 ;  /* 0x0000209910001986 */ /* 0x0005e2000c10190e */
[----:B------:R-:W-:Y:S01]  /*8540*/  IADD3 R20, P1, R8, R16, RZ ;  /* 0x0000001008147210 */ /* 0x000fe20007f3e0ff */
[-C--:B------:R-:W-:Y:S01]  /*8550*/  FMUL R35, R35, R9.reuse ;  /* 0x0000000923237220 */ /* 0x080fe20000400000 */
[----:B------:R-:W-:Y:S01]  /*8560*/  ISETP.GT.AND P4, PT, R10, 0x8, P4 ;  /* 0x000000080a00780c */ /* 0x000fe20002784270 */
[----:B------:R3:W-:Y:S01]  /*8570*/  @P5 STG.E desc[UR14][R18.64+0x20], R27 ;  /* 0x0000201b12005986 */ /* 0x0007e2000c10190e */
[----:B------:R-:W-:Y:S01]  /*8580*/  IADD3 R22, P5, R8, R18, RZ ;  /* 0x0000001208167210 */ /* 0x000fe20007fbe0ff */
[C---:B0-----:R-:W-:Y:S01]  /*8590*/  IMAD.X R21, R7.reuse, 0x1, R17, P1 ;  /* 0x0000000107157824 */ /* 0x041fe200008e0611 */
[----:B------:R-:W-:Y:S01]  /*85a0*/  ISETP.GT.AND P1, PT, R10, RZ, P2 ;  /* 0x000000ff0a00720c */ /* 0x000fe20001724270 */
[----:B-1----:R-:W-:Y:S01]  /*85b0*/  FMUL R25, R28, R9 ;  /* 0x000000091c197220 */ /* 0x002fe20000400000 */
[----:B------:R-:W-:Y:S01]  /*85c0*/  ISETP.GT.AND P2, PT, R10, 0x8, P2 ;  /* 0x000000080a00780c */ /* 0x000fe20001744270 */
[----:B------:R-:W-:-:S02]  /*85d0*/  IMAD.X R23, R7, 0x1, R19, P5 ;  /* 0x0000000107177824 */ /* 0x000fc400028e0613 */
[-C--:B------:R-:W-:Y:S01]  /*85e0*/  FMUL R37, R37, R9.reuse ;  /* 0x0000000925257220 */ /* 0x080fe20000400000 */
[-C--:B--2---:R-:W-:Y:S01]  /*85f0*/  FMUL R153, R30, R9.reuse ;  /* 0x000000091e997220 */ /* 0x084fe20000400000 */
[----:B------:R0:W-:Y:S01]  /*8600*/  @P6 STG.E desc[UR14][R20.64], R25 ;  /* 0x0000001914006986 */ /* 0x0001e2000c10190e */
[----:B------:R-:W-:Y:S01]  /*8610*/  IADD3 R15, P6, R8, 0x20, RZ ;  /* 0x00000020080f7810 */ /* 0x000fe20007fde0ff */
[-C--:B------:R-:W-:Y:S01]  /*8620*/  FMUL R39, R39, R9.reuse ;  /* 0x0000000927277220 */ /* 0x080fe20000400000 */
[-C--:B------:R-:W-:Y:S01]  /*8630*/  FMUL R41, R41, R9.reuse ;  /* 0x0000000929297220 */ /* 0x080fe20000400000 */
[-C--:B------:R-:W-:Y:S01]  /*8640*/  FMUL R43, R43, R9.reuse ;  /* 0x000000092b2b7220 */ /* 0x080fe20000400000 */
[----:B------:R-:W-:Y:S01]  /*8650*/  IADD3 R16, P5, R15, R16, RZ ;  /* 0x000000100f107210 */ /* 0x000fe20007fbe0ff */
[----:B------:R-:W-:Y:S01]  /*8660*/  IMAD.X R14, RZ, RZ, R7, P6 ;  /* 0x000000ffff0e7224 */ /* 0x000fe200030e0607 */
[----:B------:R1:W-:Y:S01]  /*8670*/  @P1 STG.E desc[UR14][R22.64], R29 ;  /* 0x0000001d16001986 */ /* 0x0003e2000c10190e */
[----:B------:R-:W-:Y:S01]  /*8680*/  ISETP.GT.AND P1, PT, R13, 0x10, PT ;  /* 0x000000100d00780c */ /* 0x000fe20003f24270 */
[-C--:B------:R-:W-:Y:S01]  /*8690*/  FMUL R45, R45, R9.reuse ;  /* 0x000000092d2d7220 */ /* 0x080fe20000400000 */
[----:B------:R-:W-:Y:S01]  /*86a0*/  IMAD.X R17, R14, 0x1, R17, P5 ;  /* 0x000000010e117824 */ /* 0x000fe200028e0611 */
[----:B---3--:R-:W-:Y:S01]  /*86b0*/  IADD3 R18, P5, R15, R18, RZ ;  /* 0x000000120f127210 */ /* 0x008fe20007fbe0ff */
[-C--:B------:R-:W-:Y:S01]  /*86c0*/  FMUL R47, R47, R9.reuse ;  /* 0x000000092f2f7220 */ /* 0x080fe20000400000 */
[----:B------:R-:W-:Y:S01]  /*86d0*/  IADD3 R24, P6, R8, R20, RZ ;  /* 0x0000001408187210 */ /* 0x000fe20007fde0ff */
[-C--:B------:R-:W-:Y:S01]  /*86e0*/  FMUL R49, R49, R9.reuse ;  /* 0x0000000931317220 */ /* 0x080fe20000400000 */
[----:B------:R2:W-:Y:S01]  /*86f0*/  @P4 STG.E desc[UR14][R16.64], R153 ;  /* 0x0000009910004986 */ /* 0x0005e2000c10190e */
[----:B------:R-:W-:Y:S01]  /*8700*/  IMAD.X R19, R14, 0x1, R19, P5 ;  /* 0x000000010e137824 */ /* 0x000fe200028e0613 */
[----:B------:R-:W-:Y:S01]  /*8710*/  ISETP.GT.AND P5, PT, R10, RZ, P1 ;  /* 0x000000ff0a00720c */ /* 0x000fe20000fa4270 */
[----:B0-----:R-:W-:Y:S01]  /*8720*/  IMAD.X R25, R7, 0x1, R21, P6 ;  /* 0x0000000107197824 */ /* 0x001fe200030e0615 */
[----:B------:R-:W-:Y:S01]  /*8730*/  ISETP.GT.AND P4, PT, R13, 0x11, PT ;  /* 0x000000110d00780c */ /* 0x000fe20003f84270 */
[-C--:B-1----:R-:W-:Y:S01]  /*8740*/  FMUL R29, R32, R9.reuse ;  /* 0x00000009201d7220 */ /* 0x082fe20000400000 */
[----:B------:R0:W-:Y:S01]  /*8750*/  @P2 STG.E desc[UR14][R18.64], R31 ;  /* 0x0000001f12002986 */ /* 0x0001e2000c10190e */
[----:B------:R-:W-:Y:S01]  /*8760*/  IADD3 R26, P6, R8, R22, RZ ;  /* 0x00000016081a7210 */ /* 0x000fe20007fde0ff */
[-C--:B------:R-:W-:Y:S01]  /*8770*/  FMUL R51, R51, R9.reuse ;  /* 0x0000000933337220 */ /* 0x080fe20000400000 */
[C---:B------:R-:W-:Y:S01]  /*8780*/  ISETP.GT.AND P2, PT, R10.reuse, RZ, P4 ;  /* 0x000000ff0a00720c */ /* 0x040fe20002744270 */
[-C--:B------:R-:W-:Y:S01]  /*8790*/  FMUL R53, R53, R9.reuse ;  /* 0x0000000935357220 */ /* 0x080fe20000400000 */
[C---:B------:R-:W-:Y:S01]  /*87a0*/  ISETP.GT.AND P1, PT, R10.reuse, 0x8, P1 ;  /* 0x000000080a00780c */ /* 0x040fe20000f24270 */
[----:B------:R-:W-:Y:S01]  /*87b0*/  IMAD.X R27, R7, 0x1, R23, P6 ;  /* 0x00000001071b7824 */ /* 0x000fe200030e0617 */
[----:B------:R-:W-:Y:S01]  /*87c0*/  ISETP.GT.AND P4, PT, R10, 0x8, P4 ;  /* 0x000000080a00780c */ /* 0x000fe20002784270 */
[-C--:B------:R-:W-:Y:S01]  /*87d0*/  FMUL R55, R55, R9.reuse ;  /* 0x0000000937377220 */ /* 0x080fe20000400000 */
[----:B------:R1:W-:Y:S01]  /*87e0*/  @P5 STG.E desc[UR14][R24.64], R29 ;  /* 0x0000001d18005986 */ /* 0x0003e2000c10190e */
[----:B--2---:R-:W-:Y:S01]  /*87f0*/  IADD3 R16, P5, R15, R20, RZ ;  /* 0x000000140f107210 */ /* 0x004fe20007fbe0ff */
[-C--:B------:R-:W-:Y:S01]  /*8800*/  FMUL R57, R57, R9.reuse ;  /* 0x0000000939397220 */ /* 0x080fe20000400000 */
[-C--:B0-----:R-:W-:Y:S01]  /*8810*/  FMUL R31, R34, R9.reuse ;  /* 0x00000009221f7220 */ /* 0x081fe20000400000 */
[----:B------:R-:W-:Y:S01]  /*8820*/  IADD3 R20, P6, R8, R24, RZ ;  /* 0x0000001808147210 */ /* 0x000fe20007fde0ff */
[-C--:B------:R-:W-:Y:S01]  /*8830*/  FMUL R59, R59, R9.reuse ;  /* 0x000000093b3b7220 */ /* 0x080fe20000400000 */
[----:B------:R-:W-:Y:S01]  /*8840*/  IMAD.X R17, R14, 0x1, R21, P5 ;  /* 0x000000010e117824 */ /* 0x000fe200028e0615 */
[----:B------:R-:W-:Y:S01]  /*8850*/  IADD3 R18, P5, R15, R22, RZ ;  /* 0x000000160f127210 */ /* 0x000fe20007fbe0ff */
[----:B------:R-:W-:Y:S01]  /*8860*/  @P2 STG.E desc[UR14][R26.64], R33 ;  /* 0x000000211a002986 */ /* 0x000fe2000c10190e */
[----:B------:R-:W-:Y:S01]  /*8870*/  ISETP.GT.AND P2, PT, R13, 0x18, PT ;  /* 0x000000180d00780c */ /* 0x000fe20003f44270 */
[----:B------:R-:W-:Y:S01]  /*8880*/  IMAD.X R21, R7, 0x1, R25, P6 ;  /* 0x0000000107157824 */ /* 0x000fe200030e0619 */
[----:B------:R-:W-:Y:S01]  /*8890*/  IADD3 R22, P6, R8, R26, RZ ;  /* 0x0000001a08167210 */ /* 0x000fe20007fde0ff */
[----:B------:R-:W-:Y:S01]  /*88a0*/  IMAD.X R19, R14, 0x1, R23, P5 ;  /* 0x000000010e137824 */ /* 0x000fe200028e0617 */
[----:B------:R-:W-:Y:S01]  /*88b0*/  ISETP.GT.AND P5, PT, R10, RZ, P2 ;  /* 0x000000ff0a00720c */ /* 0x000fe200017a4270 */
[----:B------:R0:W-:Y:S01]  /*88c0*/  @P1 STG.E desc[UR14][R16.64], R31 ;  /* 0x0000001f10001986 */ /* 0x0001e2000c10190e */
[----:B------:R-:W-:Y:S01]  /*88d0*/  ISETP.GT.AND P1, PT, R13, 0x19, PT ;  /* 0x000000190d00780c */ /* 0x000fe20003f24270 */
[-C--:B-1----:R-:W-:Y:S01]  /*88e0*/  FMUL R29, R36, R9.reuse ;  /* 0x00000009241d7220 */ /* 0x082fe20000400000 */
[C---:B------:R-:W-:Y:S01]  /*88f0*/  ISETP.GT.AND P2, PT, R10.reuse, 0x8, P2 ;  /* 0x000000080a00780c */ /* 0x040fe20001744270 */
[----:B------:R1:W-:Y:S01]  /*8900*/  @P4 STG.E desc[UR14][R18.64], R35 ;  /* 0x0000002312004986 */ /* 0x0003e2000c10190e */
[C---:B------:R-:W-:Y:S01]  /*8910*/  ISETP.GT.AND P4, PT, R10.reuse, RZ, P1 ;  /* 0x000000ff0a00720c */ /* 0x040fe20000f84270 */
[----:B------:R-:W-:Y:S01]  /*8920*/  IMAD.X R23, R7, 0x1, R27, P6 ;  /* 0x0000000107177824 */ /* 0x000fe200030e061b */
[----:B------:R-:W-:Y:S01]  /*8930*/  ISETP.GT.AND P1, PT, R10, 0x8, P1 ;  /* 0x000000080a00780c */ /* 0x000fe20000f24270 */
[-C--:B------:R-:W-:Y:S01]  /*8940*/  FMUL R61, R61, R9.reuse ;  /* 0x000000093d3d7220 */ /* 0x080fe20000400000 */
[-C--:B------:R-:W-:Y:S01]  /*8950*/  FMUL R63, R63, R9.reuse ;  /* 0x000000093f3f7220 */ /* 0x080fe20000400000 */
[-C--:B------:R-:W-:Y:S01]  /*8960*/  FMUL R65, R65, R9.reuse ;  /* 0x0000000941417220 */ /* 0x080fe20000400000 */
[-C--:B------:R-:W-:Y:S01]  /*8970*/  FMUL R67, R67, R9.reuse ;  /* 0x0000000943437220 */ /* 0x080fe20000400000 */
[----:B------:R2:W-:Y:S01]  /*8980*/  @P5 STG.E desc[UR14][R20.64], R29 ;  /* 0x0000001d14005986 */ /* 0x0005e2000c10190e */
[----:B0-----:R-:W-:Y:S01]  /*8990*/  IADD3 R16, P5, R15, R24, RZ ;  /* 0x000000180f107210 */ /* 0x001fe20007fbe0ff */
[-C--:B------:R-:W-:Y:S01]  /*89a0*/  FMUL R31, R38, R9.reuse ;  /* 0x00000009261f7220 */ /* 0x080fe20000400000 */
[----:B------:R-:W-:Y:S01]  /*89b0*/  IADD3 R24, P6, R8, R20, RZ ;  /* 0x0000001408187210 */ /* 0x000fe20007fde0ff */
[-C--:B------:R-:W-:Y:S01]  /*89c0*/  FMUL R69, R69, R9.reuse ;  /* 0x0000000945457220 */ /* 0x080fe20000400000 */
[-C--:B------:R-:W-:Y:S01]  /*89d0*/  FMUL R71, R71, R9.reuse ;  /* 0x0000000947477220 */ /* 0x080fe20000400000 */
[----:B------:R-:W-:Y:S01]  /*89e0*/  IMAD.X R17, R14, 0x1, R25, P5 ;  /* 0x000000010e117824 */ /* 0x000fe200028e0619 */
[----:B-1----:R-:W-:Y:S01]  /*89f0*/  IADD3 R18, P5, R15, R26, RZ ;  /* 0x0000001a0f127210 */ /* 0x002fe20007fbe0ff */
        /* <DEDUP_REMOVED lines=8> */
[-C--:B--2---:R-:W-:Y:S01]  /*8a80*/  FMUL R29, R40, R9.reuse ;  /* 0x00000009281d7220 */ /* 0x084fe20000400000 */
        /* <DEDUP_REMOVED lines=167> */
[----:B------:R-:W-:Y:S01]  /*9500*/  FMUL R31, R66, R9 ;  /* 0x00000009421f7220 */ /* 0x000fe20000400000 */
[----:B------:R-:W-:-:S03]  /*9510*/  IADD3 R20, P6, R8, R24, RZ ;  /* 0x0000001808147210 */ /* 0x000fc60007fde0ff */
        /* <DEDUP_REMOVED lines=10> */
[----:B--2---:R-:W-:Y:S01]  /*95c0*/  FMUL R29, R68, R9 ;  /* 0x00000009441d7220 */ /* 0x004fe20000400000 */
[C---:B------:R-:W-:Y:S01]  /*95d0*/  ISETP.GT.AND P1, PT, R10.reuse, 0x8, P1 ;  /* 0x000000080a00780c */ /* 0x040fe20000f24270 */
[----:B------:R1:W-:Y:S01]  /*95e0*/  @P2 STG.E desc[UR14][R18.64], R67 ;  /* 0x0000004312002986 */ /* 0x0003e2000c10190e */
[C---:B------:R-:W-:Y:S01]  /*95f0*/  ISETP.GT.AND P2, PT, R10.reuse, RZ, P4 ;  /* 0x000000ff0a00720c */ /* 0x040fe20002744270 */
[----:B------:R-:W-:Y:S01]  /*9600*/  IMAD.X R23, R7, 0x1, R27, P6 ;  /* 0x0000000107177824 */ /* 0x000fe200030e061b */
[----:B------:R-:W-:-:S05]  /*9610*/  ISETP.GT.AND P4, PT, R10, 0x8, P4 ;  /* 0x000000080a00780c */ /* 0x000fca0002784270 */
        /* <DEDUP_REMOVED lines=355> */
[----:B------:R-:W-:Y:S01]  /*ac50*/  IMAD.X R23, R7, 0x1, R27, P6 ;  /* 0x0000000107177824 */ /* 0x000fe200030e061b */
[----:B------:R1:W-:Y:S01]  /*ac60*/  @P2 STG.E desc[UR14][R18.64], R139 ;  /* 0x0000008b12002986 */ /* 0x0003e2000c10190e */
[----:B------:R-:W-:-:S02]  /*ac70*/  ISETP.GT.AND P2, PT, R10, RZ, P4 ;  /* 0x000000ff0a00720c */ /* 0x000fc40002744270 */
[C---:B------:R-:W-:Y:S02]  /*ac80*/  ISETP.GT.AND P1, PT, R10.reuse, 0x8, P1 ;  /* 0x000000080a00780c */ /* 0x040fe40000f24270 */
[----:B------:R-:W-:-:S03]  /*ac90*/  ISETP.GT.AND P4, PT, R10, 0x8, P4 ;  /* 0x000000080a00780c */ /* 0x000fc60002784270 */
        /* <DEDUP_REMOVED lines=21> */
[C---:B0-----:R-:W-:Y:S01]  /*adf0*/  IADD3 R16, P5, R15.reuse, R20, RZ ;  /* 0x000000140f107210 */ /* 0x041fe20007fbe0ff */
[----:B------:R-:W-:Y:S01]  /*ae00*/  FMUL R31, R146, R9 ;  /* 0x00000009921f7220 */ /* 0x000fe20000400000 */
[----:B-1----:R-:W-:-:S03]  /*ae10*/  IADD3 R18, P6, R15, R22, RZ ;  /* 0x000000160f127210 */ /* 0x002fc60007fde0ff */
[C---:B------:R-:W-:Y:S01]  /*ae20*/  IMAD.X R17, R14.reuse, 0x1, R21, P5 ;  /* 0x000000010e117824 */ /* 0x040fe200028e0615 */
[----:B------:R-:W-:Y:S01]  /*ae30*/  @P4 STG.E desc[UR14][R26.64], R145 ;  /* 0x000000911a004986 */ /* 0x000fe2000c10190e */
[C---:B------:R-:W-:Y:S01]  /*ae40*/  ISETP.GT.AND P4, PT, R13.reuse, 0xf8, PT ;  /* 0x000000f80d00780c */ /* 0x040fe20003f84270 */
[----:B------:R-:W-:Y:S01]  /*ae50*/  IMAD.X R19, R14, 0x1, R23, P6 ;  /* 0x000000010e137824 */ /* 0x000fe200030e0617 */
[----:B------:R-:W-:Y:S01]  /*ae60*/  ISETP.GT.AND P5, PT, R13, 0xf9, PT ;  /* 0x000000f90d00780c */ /* 0x000fe20003fa4270 */
[----:B------:R0:W-:Y:S01]  /*ae70*/  @P2 STG.E desc[UR14][R16.64], R31 ;  /* 0x0000001f10002986 */ /* 0x0001e2000c10190e */
[-C--:B------:R-:W-:Y:S01]  /*ae80*/  IADD3 R20, P2, R8, R24.reuse, RZ ;  /* 0x0000001808147210 */ /* 0x080fe20007f5e0ff */
[----:B------:R-:W-:Y:S01]  /*ae90*/  FMUL R13, R150, R9 ;  /* 0x00000009960d7220 */ /* 0x000fe20000400000 */
[----:B--2---:R-:W-:Y:S01]  /*aea0*/  IADD3 R24, P6, R15, R24, RZ ;  /* 0x000000180f187210 */ /* 0x004fe20007fde0ff */
[----:B------:R1:W-:Y:S01]  /*aeb0*/  @P1 STG.E desc[UR14][R18.64], R147 ;  /* 0x0000009312001986 */ /* 0x0003e2000c10190e */
[C---:B------:R-:W-:Y:S01]  /*aec0*/  ISETP.GT.AND P1, PT, R10.reuse, RZ, P4 ;  /* 0x000000ff0a00720c */ /* 0x040fe20002724270 */
[--C-:B------:R-:W-:Y:S01]  /*aed0*/  IMAD.X R21, R7, 0x1, R25.reuse, P2 ;  /* 0x0000000107157824 */ /* 0x100fe200010e0619 */
[----:B------:R-:W-:Y:S01]  /*aee0*/  ISETP.GT.AND P2, PT, R10, RZ, P5 ;  /* 0x000000ff0a00720c */ /* 0x000fe20002f44270 */
[----:B------:R-:W-:Y:S01]  /*aef0*/  IMAD.X R25, R14, 0x1, R25, P6 ;  /* 0x000000010e197824 */ /* 0x000fe200030e0619 */
[----:B------:R-:W-:-:S02]  /*af00*/  IADD3 R22, P6, R8, R26, RZ ;  /* 0x0000001a08167210 */ /* 0x000fc40007fde0ff */
[C---:B------:R-:W-:Y:S02]  /*af10*/  ISETP.GT.AND P4, PT, R10.reuse, 0x8, P4 ;  /* 0x000000080a00780c */ /* 0x040fe40002784270 */
[----:B------:R-:W-:Y:S01]  /*af20*/  ISETP.GT.AND P5, PT, R10, 0x8, P5 ;  /* 0x000000080a00780c */ /* 0x000fe20002fa4270 */
[----:B------:R-:W-:Y:S01]  /*af30*/  IMAD.X R23, R7, 0x1, R27, P6 ;  /* 0x0000000107177824 */ /* 0x000fe200030e061b */
[----:B0-----:R-:W-:Y:S01]  /*af40*/  IADD3 R16, P6, R15, R26, RZ ;  /* 0x0000001a0f107210 */ /* 0x001fe20007fde0ff */
[----:B------:R-:W-:-:S04]  /*af50*/  FMUL R7, R148, R9 ;  /* 0x0000000994077220 */ /* 0x000fc80000400000 */
[----:B------:R-:W-:Y:S01]  /*af60*/  IMAD.X R17, R14, 0x1, R27, P6 ;  /* 0x000000010e117824 */ /* 0x000fe200030e061b */
[----:B------:R1:W-:Y:S04]  /*af70*/  @P1 STG.E desc[UR14][R20.64], R7 ;  /* 0x0000000714001986 */ /* 0x0003e8000c10190e */
[----:B------:R1:W-:Y:S04]  /*af80*/  @P2 STG.E desc[UR14][R22.64], R149 ;  /* 0x0000009516002986 */ /* 0x0003e8000c10190e */
[----:B------:R1:W-:Y:S04]  /*af90*/  @P4 STG.E desc[UR14][R24.64], R13 ;  /* 0x0000000d18004986 */ /* 0x0003e8000c10190e */
[----:B------:R1:W-:Y:S02]  /*afa0*/  @P5 STG.E desc[UR14][R16.64], R151 ;  /* 0x0000009710005986 */ /* 0x0003e4000c10190e */
.L_x_277:
[----:B------:R-:W-:Y:S05]  /*afb0*/  BSYNC B0 ;  /* 0x0000000000007941 */ /* 0x000fea0003800000 */
.L_x_25:
[----:B------:R-:W-:Y:S01]  /*afc0*/  ULDC UR8, c[0x0][0xc] ;  /* 0x0000030000087ab9 */ /* 0x000fe20000000800 */
[----:B------:R-:W-:Y:S01]  /*afd0*/  ULDC UR9, c[0x0][0x10] ;  /* 0x0000040000097ab9 */ /* 0x000fe20000000800 */
[----:B01----:R-:W0:Y:S01]  /*afe0*/  LDC R7, c[0x0][0x14] ;  /* 0x00000500ff077b82 */ /* 0x003e220000000800 */
[----:B------:R-:W-:Y:S01]  /*aff0*/  UIMAD.WIDE.U32 UR8, UR8, UR9, URZ ;  /* 0x00000009080872a5 */ /* 0x000fe2000f8e003f */
[----:B------:R-:W-:Y:S01]  /*b000*/  PRMT R10, RZ, 0x7610, R10 ;  /* 0x00007610ff0a7816 */ /* 0x000fe2000000000a */
[----:B------:R-:W-:-:S04]  /*b010*/  IMAD.MOV.U32 R8, RZ, RZ, -0x1 ;  /* 0xffffffffff087424 */ /* 0x000fc800078e00ff */
[----:B0-----:R-:W-:-:S04]  /*b020*/  IMAD.WIDE.U32 R2, R7, UR8, R2 ;  /* 0x0000000807027c25 */ /* 0x001fc8000f8e0002 */
[----:B------:R-:W-:Y:S01]  /*b030*/  IMAD R7, R7, UR9, RZ ;  /* 0x0000000907077c24 */ /* 0x000fe2000f8e02ff */
[----:B------:R-:W-:Y:S02]  /*b040*/  ULDC.64 UR8, c[0x0][0x750] ;  /* 0x0001d40000087ab9 */ /* 0x000fe40000000a00 */
[----:B------:R-:W-:Y:S01]  /*b050*/  ISETP.GE.U32.AND P1, PT, R2, UR8, PT ;  /* 0x0000000802007c0c */ /* 0x000fe2000bf26070 */
[----:B------:R-:W-:Y:S02]  /*b060*/  IMAD.IADD R3, R3, 0x1, R7 ;  /* 0x0000000103037824 */ /* 0x000fe400078e0207 */
[----:B------:R-:W-:-:S03]  /*b070*/  IMAD.MOV.U32 R7, RZ, RZ, -0x1 ;  /* 0xffffffffff077424 */ /* 0x000fc600078e00ff */
[----:B------:R-:W-:-:S13]  /*b080*/  ISETP.GE.U32.AND.EX P1, PT, R3, UR9, PT, P1 ;  /* 0x0000000903007c0c */ /* 0x000fda000bf26110 */
[----:B------:R-:W-:Y:S05]  /*b090*/  @P1 BRA `(.L_x_278) ;  /* 0x0000000400641947 */ /* 0x000fea0003800000 */
[----:B------:R-:W0:Y:S01]  /*b0a0*/  S2R R10, SR_CTAID.X ;  /* 0x00000000000a7919 */ /* 0x000e220000002500 */
[----:B------:R-:W1:Y:S01]  /*b0b0*/  LDC.64 R18, c[0x0][0x728] ;  /* 0x0001ca00ff127b82 */ /* 0x000e620000000a00 */
[----:B------:R-:W-:Y:S01]  /*b0c0*/  ULDC UR7, c[0x0][0x150] ;  /* 0x0000540000077ab9 */ /* 0x000fe20000000800 */
[----:B----4-:R-:W-:Y:S01]  /*b0d0*/  IMAD.MOV.U32 R16, RZ, RZ, R2 ;  /* 0x000000ffff107224 */ /* 0x010fe200078e0002 */
[----:B------:R-:W4:Y:S01]  /*b0e0*/  S2R R24, SR_CTAID.Y ;  /* 0x0000000000187919 */ /* 0x000f220000002600 */
[----:B------:R-:W-:-:S04]  /*b0f0*/  IMAD.MOV.U32 R17, RZ, RZ, R3 ;  /* 0x000000ffff117224 */ /* 0x000fc800078e0003 */
[----:B------:R-:W2:Y:S08]  /*b100*/  LDC R25, c[0x0][0x144] ;  /* 0x00005100ff197b82 */ /* 0x000eb00000000800 */
[----:B------:R-:W2:Y:S08]  /*b110*/  LDC R8, c[0x0][0x730] ;  /* 0x0001cc00ff087b82 */ /* 0x000eb00000000800 */
[----:B---3--:R-:W3:Y:S01]  /*b120*/  LDC.64 R22, c[0x0][0x720] ;  /* 0x0001c800ff167b82 */ /* 0x008ee20000000a00 */
[----:B-1----:R-:W-:-:S04]  /*b130*/  ISETP.NE.U32.AND P1, PT, R18, RZ, PT ;  /* 0x000000ff1200720c */ /* 0x002fc80003f25070 */
[----:B------:R-:W-:Y:S02]  /*b140*/  ISETP.NE.AND.EX P1, PT, R19, RZ, PT, P1 ;  /* 0x000000ff1300720c */ /* 0x000fe40003f25310 */
[----:B0-----:R-:W-:-:S05]  /*b150*/  I2FP.F32.U32 R7, R10 ;  /* 0x0000000a00077245 */ /* 0x001fca0000201000 */
[----:B------:R-:W-:-:S04]  /*b160*/  FMUL R7, R7, UR7 ;  /* 0x0000000707077c20 */ /* 0x000fc80008400000 */
[----:B------:R0:W1:Y:S02]  /*b170*/  F2I.U32.TRUNC.NTZ R20, R7 ;  /* 0x0000000700147305 */ /* 0x000064000020f000 */
[----:B--2-4-:R-:W-:Y:S05]  /*b180*/  @!P1 BRA `(.L_x_279) ;  /* 0x0000000000289947 */ /* 0x014fea0003800000 */
[----:B0-----:R-:W0:Y:S02]  /*b190*/  LDC R7, c[0x0][0x734] ;  /* 0x0001cd00ff077b82 */ /* 0x001e240000000800 */
        /* <DEDUP_REMOVED lines=9> */
.L_x_279:
[-CC-:B------:R-:W-:Y:S01]  /*b230*/  SHF.R.U64 R18, R16, R8.reuse, R17.reuse ;  /* 0x0000000810127219 */ /* 0x180fe20000001211 */
[----:B------:R-:W2:Y:S01]  /*b240*/  LDC.64 R28, c[0x0][0x740] ;  /* 0x0001d000ff1c7b82 */ /* 0x000ea20000000a00 */
[----:B0-----:R-:W-:Y:S01]  /*b250*/  SHF.R.U32.HI R7, RZ, R8, R17 ;  /* 0x00000008ff077219 */ /* 0x001fe20000011611 */
[----:B-1----:R-:W-:Y:S01]  /*b260*/  IMAD.MOV R20, RZ, RZ, -R20 ;  /* 0x000000ffff147224 */ /* 0x002fe200078e0a14 */
[----:B------:R-:W-:Y:S01]  /*b270*/  IADD3 R15, P1, RZ, -R18, RZ ;  /* 0x80000012ff0f7210 */ /* 0x000fe20007f3e0ff */
[----:B------:R-:W-:Y:S02]  /*b280*/  ULDC UR7, c[0x0][0x154] ;  /* 0x0000550000077ab9 */ /* 0x000fe40000000800 */
[----:B------:R-:W-:Y:S02]  /*b290*/  IMAD R25, R25, R20, R10 ;  /* 0x0000001419197224 */ /* 0x000fe400078e020a */
[----:B------:R-:W0:Y:S01]  /*b2a0*/  LDC R14, c[0x0][0x718] ;  /* 0x0001c600ff0e7b82 */ /* 0x000e220000000800 */
[----:B------:R-:W-:-:S02]  /*b2b0*/  IMAD.X R7, RZ, RZ, ~R7, P1 ;  /* 0x000000ffff077224 */ /* 0x000fc400008e0e07 */
[----:B---3--:R-:W-:-:S04]  /*b2c0*/  IMAD.WIDE.U32 R12, R15, R22, R2 ;  /* 0x000000160f0c7225 */ /* 0x008fc800078e0002 */
[----:B------:R-:W-:Y:S01]  /*b2d0*/  IMAD R8, R7, R22, RZ ;  /* 0x0000001607087224 */ /* 0x000fe200078e02ff */
[----:B------:R-:W1:Y:S03]  /*b2e0*/  LDC R16, c[0x0][0x708] ;  /* 0x0001c200ff107b82 */ /* 0x000e660000000800 */
[----:B------:R-:W-:Y:S01]  /*b2f0*/  IMAD R7, R15, R23, R8 ;  /* 0x000000170f077224 */ /* 0x000fe200078e0208 */
[----:B------:R-:W-:Y:S01]  /*b300*/  I2FP.F32.U32 R8, R24 ;  /* 0x0000001800087245 */ /* 0x000fe20000201000 */
[----:B------:R-:W-:Y:S02]  /*b310*/  IMAD.MOV.U32 R15, RZ, RZ, 0x1 ;  /* 0x00000001ff0f7424 */ /* 0x000fe400078e00ff */
[----:B------:R-:W-:Y:S01]  /*b320*/  IMAD.IADD R7, R13, 0x1, R7 ;  /* 0x000000010d077824 */ /* 0x000fe200078e0207 */
[----:B------:R-:W3:Y:S01]  /*b330*/  LDC R26, c[0x0][0x758] ;  /* 0x0001d600ff1a7b82 */ /* 0x000ee20000000800 */
[----:B--2---:R-:W-:Y:S01]  /*b340*/  ISETP.NE.U32.AND P1, PT, R28, RZ, PT ;  /* 0x000000ff1c00720c */ /* 0x004fe20003f25070 */
[----:B------:R-:W-:-:S03]  /*b350*/  IMAD.MOV.U32 R13, RZ, RZ, -0x1 ;  /* 0xffffffffff0d7424 */ /* 0x000fc600078e00ff */
[----:B------:R-:W-:-:S03]  /*b360*/  ISETP.NE.AND.EX P1, PT, R29, RZ, PT, P1 ;  /* 0x000000ff1d00720c */ /* 0x000fc60003f25310 */
[----:B------:R-:W2:Y:S01]  /*b370*/  LDC R23, c[0x0][0x148] ;  /* 0x00005200ff177b82 */ /* 0x000ea20000000800 */
[-CC-:B0-----:R-:W-:Y:S02]  /*b380*/  SHF.R.U64 R10, R12, R14.reuse, R7.reuse ;  /* 0x0000000e0c0a7219 */ /* 0x181fe40000001207 */
[----:B------:R-:W-:Y:S01]  /*b390*/  SHF.R.U32.HI R7, RZ, R14, R7 ;  /* 0x0000000eff077219 */ /* 0x000fe20000011607 */
[----:B------:R-:W-:-:S04]  /*b3a0*/  FMUL R14, R8, UR7 ;  /* 0x00000007080e7c20 */ /* 0x000fc80008400000 */
[----:B------:R-:W0:Y:S01]  /*b3b0*/  LDC R22, c[0x0][0x700] ;  /* 0x0001c000ff167b82 */ /* 0x000e220000000800 */
[----:B------:R4:W0:Y:S01]  /*b3c0*/  F2I.U32.TRUNC.NTZ R20, R14 ;  /* 0x0000000e00147305 */ /* 0x000822000020f000 */
[-CC-:B-1----:R-:W-:Y:S02]  /*b3d0*/  SHF.R.U64 R8, R10, R16.reuse, R7.reuse ;  /* 0x000000100a087219 */ /* 0x182fe40000001207 */
[----:B------:R-:W-:-:S04]  /*b3e0*/  SHF.R.U32.HI R7, RZ, R16, R7 ;  /* 0x00000010ff077219 */ /* 0x000fc80000011607 */
[----:B------:R-:W1:Y:S01]  /*b3f0*/  LDC R30, c[0x0][0x748] ;  /* 0x0001d200ff1e7b82 */ /* 0x000e620000000800 */
[-C--:B---3--:R-:W-:Y:S02]  /*b400*/  SHF.L.U32 R12, R13, R26.reuse, RZ ;  /* 0x0000001a0d0c7219 */ /* 0x088fe400000006ff */
[-CC-:B------:R-:W-:Y:S02]  /*b410*/  SHF.R.U64 R21, R8, R26.reuse, R7.reuse ;  /* 0x0000001a08157219 */ /* 0x180fe40000001207 */
[----:B------:R-:W-:Y:S02]  /*b420*/  SHF.R.U32.HI R13, RZ, R26, R7 ;  /* 0x0000001aff0d7219 */ /* 0x000fe40000011607 */
[----:B------:R-:W-:Y:S01]  /*b430*/  LOP3.LUT R27, RZ, R12, RZ, 0x33, !PT ;  /* 0x0000000cff1b7212 */ /* 0x000fe200078e33ff */
[----:B------:R-:W3:Y:S01]  /*b440*/  LDC R31, c[0x0][0x738] ;  /* 0x0001ce00ff1f7b82 */ /* 0x000ee20000000800 */
[----:B------:R-:W-:Y:S01]  /*b450*/  SHF.L.U32 R26, R15, R26, RZ ;  /* 0x0000001a0f1a7219 */ /* 0x000fe200000006ff */
[----:B------:R-:W-:-:S06]  /*b460*/  IMAD.MOV.U32 R12, RZ, RZ, R21 ;  /* 0x000000ffff0c7224 */ /* 0x000fcc00078e0015 */
[----:B------:R-:W0:Y:S01]  /*b470*/  LDC R32, c[0x0][0x710] ;  /* 0x0001c400ff207b82 */ /* 0x000e220000000800 */
[----:B----4-:R-:W-:Y:S05]  /*b480*/  @!P1 BRA `(.L_x_280) ;  /* 0x0000000000289947 */ /* 0x010fea0003800000 */
        /* <DEDUP_REMOVED lines=10> */
.L_x_280:
[----:B-1----:R-:W-:Y:S01]  /*b530*/  SHF.R.U64 R7, R12, R30, R13 ;  /* 0x0000001e0c077219 */ /* 0x002fe2000000120d */
[----:B0-----:R-:W-:Y:S01]  /*b540*/  VIADD R13, R22, 0xffffffff ;  /* 0xffffffff160d7836 */ /* 0x001fe20000000000 */
[----:B------:R-:W-:Y:S01]  /*b550*/  LOP3.LUT R12, R8, R27, RZ, 0xc0, !PT ;  /* 0x0000001b080c7212 */ /* 0x000fe200078ec0ff */
[----:B------:R-:W-:Y:S02]  /*b560*/  IMAD.MOV R20, RZ, RZ, -R20 ;  /* 0x000000ffff147224 */ /* 0x000fe400078e0a14 */
[----:B------:R-:W-:Y:S01]  /*b570*/  IMAD.MOV R8, RZ, RZ, -R7 ;  /* 0x000000ffff087224 */ /* 0x000fe200078e0a07 */
[----:B------:R-:W-:Y:S01]  /*b580*/  LOP3.LUT R10, R10, R13, RZ, 0xc0, !PT ;  /* 0x0000000d0a0a7212 */ /* 0x000fe200078ec0ff */
[----:B------:R-:W-:Y:S02]  /*b590*/  IMAD R12, R26, R7, R12 ;  /* 0x000000071a0c7224 */ /* 0x000fe400078e020c */
[----:B--2---:R-:W-:Y:S02]  /*b5a0*/  @P3 IMAD R25, R23, R20, R24 ;  /* 0x0000001417193224 */ /* 0x004fe400078e0218 */
[----:B---3--:R-:W-:-:S02]  /*b5b0*/  IMAD R7, R8, R31, R21 ;  /* 0x0000001f08077224 */ /* 0x008fc400078e0215 */
[----:B------:R-:W-:Y:S02]  /*b5c0*/  IMAD.MOV.U32 R8, RZ, RZ, 0x1 ;  /* 0x00000001ff087424 */ /* 0x000fe400078e00ff */
[----:B------:R-:W-:Y:S02]  /*b5d0*/  IMAD R12, R12, R32, R25 ;  /* 0x000000200c0c7224 */ /* 0x000fe400078e0219 */
[--C-:B------:R-:W-:Y:S01]  /*b5e0*/  IMAD R7, R7, R22, R10.reuse ;  /* 0x0000001607077224 */ /* 0x100fe200078e020a */
[----:B------:R-:W-:-:S04]  /*b5f0*/  PRMT R10, R8, 0x7610, R10 ;  /* 0x00007610080a7816 */ /* 0x000fc8000000000a */
[----:B------:R-:W-:Y:S02]  /*b600*/  SEL R8, R7, R12, !P3 ;  /* 0x0000000c07087207 */ /* 0x000fe40005800000 */
[----:B------:R-:W-:Y:S01]  /*b610*/  SEL R12, R12, R7, !P3 ;  /* 0x000000070c0c7207 */ /* 0x000fe20005800000 */
[----:B------:R-:W-:-:S07]  /*b620*/  IMAD.MOV.U32 R7, RZ, RZ, R18 ;  /* 0x000000ffff077224 */ /* 0x000fce00078e0012 */
.L_x_278:
[----:B------:R-:W-:-:S13]  /*b630*/  LOP3.LUT P1, RZ, R10, 0xff, RZ, 0xc0, !PT ;  /* 0x000000ff0aff7812 */ /* 0x000fda000782c0ff */
[----:B------:R-:W-:Y:S05]  /*b640*/  @P1 BRA `(.L_x_281) ;  /* 0xffffff5800d41947 */ /* 0x000fea000383ffff */
[----:B------:R-:W-:Y:S05]  /*b650*/  EXIT ;  /* 0x000000000000794d */ /* 0x000fea0003800000 */
.L_x_7:
[----:B0-----:R-:W-:Y:S01]  /*b660*/  ULDC.64 UR4, c[0x0][0x750] ;  /* 0x0001d40000047ab9 */ /* 0x001fe20000000a00 */
        /* <DEDUP_REMOVED lines=25> */
.L_x_283:
[----:B------:R-:W0:Y:S01]  /*b800*/  LDC.64 R28, c[0x0][0x740] ;  /* 0x0001d000ff1c7b82 */ /* 0x000e220000000a00 */
[-CC-:B------:R-:W-:Y:S01]  /*b810*/  SHF.R.U64 R12, R18, R6.reuse, R19.reuse ;  /* 0x00000006120c7219 */ /* 0x180fe20000001213 */
[----:B------:R-:W-:Y:S01]  /*b820*/  IMAD.MOV.U32 R27, RZ, RZ, 0x1 ;  /* 0x00000001ff1b7424 */ /* 0x000fe200078e00ff */
        /* <DEDUP_REMOVED lines=10> */
[----:B0-----:R-:W-:Y:S01]  /*b8d0*/  ISETP.NE.U32.AND P0, PT, R28, RZ, PT ;  /* 0x000000ff1c00720c */ /* 0x001fe20003f05070 */
[----:B------:R-:W-:-:S03]  /*b8e0*/  IMAD.MOV.U32 R15, RZ, RZ, -0x1 ;  /* 0xffffffffff0f7424 */ /* 0x000fc600078e00ff */
[----:B------:R-:W-:Y:S02]  /*b8f0*/  ISETP.NE.AND.EX P0, PT, R29, RZ, PT, P0 ;  /* 0x000000ff1d00720c */ /* 0x000fe40003f05300 */
[----:B------:R-:W0:Y:S01]  /*b900*/  LDC R23, c[0x0][0x700] ;  /* 0x0001c000ff177b82 */ /* 0x000e220000000800 */
[-CC-:B-1----:R-:W-:Y:S02]  /*b910*/  SHF.R.U64 R8, R14, R16.reuse, R5.reuse ;  /* 0x000000100e087219 */ /* 0x182fe40000001205 */
[----:B------:R-:W-:-:S05]  /*b920*/  SHF.R.U32.HI R5, RZ, R16, R5 ;  /* 0x00000010ff057219 */ /* 0x000fca0000011605 */
[----:B------:R-:W1:Y:S01]  /*b930*/  LDC R6, c[0x0][0x748] ;  /* 0x0001d200ff067b82 */ /* 0x000e620000000800 */
[-CC-:B--2---:R-:W-:Y:S02]  /*b940*/  SHF.R.U64 R22, R8, R18.reuse, R5.reuse ;  /* 0x0000001208167219 */ /* 0x184fe40000001205 */
[----:B------:R-:W-:-:S05]  /*b950*/  SHF.R.U32.HI R5, RZ, R18, R5 ;  /* 0x00000012ff057219 */ /* 0x000fca0000011605 */
[----:B------:R-:W2:Y:S01]  /*b960*/  LDC R25, c[0x0][0x738] ;  /* 0x0001ce00ff197b82 */ /* 0x000ea20000000800 */
[-C--:B---3--:R-:W-:Y:S02]  /*b970*/  SHF.L.U32 R14, R15, R26.reuse, RZ ;  /* 0x0000001a0f0e7219 */ /* 0x088fe400000006ff */
[--C-:B------:R-:W-:Y:S02]  /*b980*/  SHF.R.U64 R24, R22, R26, R5.reuse ;  /* 0x0000001a16187219 */ /* 0x100fe40000001205 */
[----:B------:R-:W-:Y:S02]  /*b990*/  LOP3.LUT R31, RZ, R14, RZ, 0x33, !PT ;  /* 0x0000000eff1f7212 */ /* 0x000fe400078e33ff */
[----:B------:R-:W-:Y:S01]  /*b9a0*/  SHF.R.U32.HI R15, RZ, R26, R5 ;  /* 0x0000001aff0f7219 */ /* 0x000fe20000011605 */
[----:B------:R-:W3:Y:S01]  /*b9b0*/  LDC R30, c[0x0][0x710] ;  /* 0x0001c400ff1e7b82 */ /* 0x000ee20000000800 */
[----:B------:R-:W-:Y:S01]  /*b9c0*/  IMAD.MOV.U32 R14, RZ, RZ, R24 ;  /* 0x000000ffff0e7224 */ /* 0x000fe200078e0018 */
[----:B------:R-:W-:Y:S06]  /*b9d0*/  @!P0 BRA `(.L_x_284) ;  /* 0x0000000000288947 */ /* 0x000fec0003800000 */
        /* <DEDUP_REMOVED lines=10> */
.L_x_284:
[----:B-1----:R-:W-:Y:S01]  /*ba80*/  SHF.R.U64 R6, R14, R6, R15 ;  /* 0x000000060e067219 */ /* 0x002fe2000000120f */
[----:B0-----:R-:W-:Y:S01]  /*ba90*/  VIADD R15, R23, 0xffffffff ;  /* 0xffffffff170f7836 */ /* 0x001fe20000000000 */
[----:B------:R-:W-:Y:S01]  /*baa0*/  SHF.L.U32 R27, R27, R26, RZ ;  /* 0x0000001a1b1b7219 */ /* 0x000fe200000006ff */
[----:B------:R-:W-:Y:S01]  /*bab0*/  @P3 IMAD R9, R13, R20, R10 ;  /* 0x000000140d093224 */ /* 0x000fe200078e020a */
[----:B------:R-:W-:Y:S01]  /*bac0*/  LOP3.LUT R5, R22, R31, RZ, 0xc0, !PT ;  /* 0x0000001f16057212 */ /* 0x000fe200078ec0ff */
[----:B------:R-:W-:Y:S01]  /*bad0*/  IMAD.MOV R11, RZ, RZ, -R6 ;  /* 0x000000ffff0b7224 */ /* 0x000fe200078e0a06 */
[----:B------:R-:W-:Y:S01]  /*bae0*/  LOP3.LUT R8, R8, R15, RZ, 0xc0, !PT ;  /* 0x0000000f08087212 */ /* 0x000fe200078ec0ff */
[----:B------:R-:W-:Y:S02]  /*baf0*/  IMAD.MOV.U32 R10, RZ, RZ, 0x1 ;  /* 0x00000001ff0a7424 */ /* 0x000fe400078e00ff */
[----:B------:R-:W-:Y:S02]  /*bb00*/  IMAD R6, R27, R6, R5 ;  /* 0x000000061b067224 */ /* 0x000fe400078e0205 */
[----:B--2---:R-:W-:-:S02]  /*bb10*/  IMAD R5, R11, R25, R24 ;  /* 0x000000190b057224 */ /* 0x004fc400078e0218 */
[----:B---3--:R-:W-:Y:S02]  /*bb20*/  IMAD R6, R6, R30, R9 ;  /* 0x0000001e06067224 */ /* 0x008fe400078e0209 */
[--C-:B------:R-:W-:Y:S01]  /*bb30*/  IMAD R9, R5, R23, R8.reuse ;  /* 0x0000001705097224 */ /* 0x100fe200078e0208 */
[----:B------:R-:W-:Y:S01]  /*bb40*/  PRMT R8, R10, 0x7610, R8 ;  /* 0x000076100a087816 */ /* 0x000fe20000000008 */
[----:B------:R-:W-:-:S03]  /*bb50*/  IMAD.MOV.U32 R19, RZ, RZ, R12 ;  /* 0x000000ffff137224 */ /* 0x000fc600078e000c */
[----:B------:R-:W-:Y:S02]  /*bb60*/  SEL R5, R9, R6, !P3 ;  /* 0x0000000609057207 */ /* 0x000fe40005800000 */
[----:B------:R-:W-:-:S07]  /*bb70*/  SEL R6, R6, R9, !P3 ;  /* 0x0000000906067207 */ /* 0x000fce0005800000 */
.L_x_282:
[----:B------:R-:W-:-:S08]  /*bb80*/  NOP ;  /* 0x0000000000007918 */ /* 0x000fd00000000000 */
[----:B------:R-:W0:-:S00]  /*bb90*/  USETMAXREG.DEALLOC.CTAPOOL 0x28 ;  /* 0x00000028000079c8 */ /* 0x000e0000080e0500 */
[----:B0-----:R-:W-:-:S13]  /*bba0*/  ISETP.NE.AND P0, PT, R7, RZ, PT ;  /* 0x000000ff0700720c */ /* 0x001fda0003f05270 */
[----:B------:R-:W-:Y:S05]  /*bbb0*/  @P0 EXIT ;  /* 0x000000000000094d */ /* 0x000fea0003800000 */
[----:B------:R-:W-:Y:S01]  /*bbc0*/  LOP3.LUT P0, RZ, R8, 0xff, RZ, 0xc0, !PT ;  /* 0x000000ff08ff7812 */ /* 0x000fe2000780c0ff */
[----:B------:R-:W-:Y:S02]  /*bbd0*/  IMAD.MOV.U32 R10, RZ, RZ, 0x1 ;  /* 0x00000001ff0a7424 */ /* 0x000fe400078e00ff */
[----:B------:R-:W-:-:S10]  /*bbe0*/  IMAD.MOV.U32 R11, RZ, RZ, RZ ;  /* 0x000000ffff0b7224 */ /* 0x000fd400078e00ff */
[----:B------:R-:W-:Y:S05]  /*bbf0*/  @!P0 BRA `(.L_x_285) ;  /* 0x0000000c00788947 */ /* 0x000fea0003800000 */
[----:B------:R-:W0:Y:S01]  /*bc00*/  LDC R7, c[0x0][0x28c] ;  /* 0x0000a300ff077b82 */ /* 0x000e220000000800 */
[----:B------:R-:W1:Y:S01]  /*bc10*/  S2R R17, SR_CgaCtaId ;  /* 0x0000000000117919 */ /* 0x000e620000008800 */
[----:B------:R-:W-:Y:S01]  /*bc20*/  ULDC UR5, c[0x0][0x758] ;  /* 0x0001d60000057ab9 */ /* 0x000fe20000000800 */
[----:B------:R-:W-:Y:S01]  /*bc30*/  UMOV UR7, 0xffffffff ;  /* 0xffffffff00077882 */ /* 0x000fe20000000000 */
[----:B------:R-:W-:Y:S01]  /*bc40*/  ULDC UR6, c[0x0][0xc] ;  /* 0x0000030000067ab9 */ /* 0x000fe20000000800 */
[----:B------:R-:W-:Y:S01]  /*bc50*/  USHF.L.U32 UR9, UR7, UR5, URZ ;  /* 0x0000000507097299 */ /* 0x000fe2000800063f */
[----:B------:R-:W-:Y:S01]  /*bc60*/  BSSY B0, `(.L_x_285) ;  /* 0x00000d7000007945 */ /* 0x000fe20003800000 */
[----:B------:R-:W-:Y:S01]  /*bc70*/  UMOV UR8, 0x1 ;  /* 0x0000000100087882 */ /* 0x000fe20000000000 */
[----:B------:R-:W-:Y:S01]  /*bc80*/  ULDC UR7, c[0x0][0x10] ;  /* 0x0000040000077ab9 */ /* 0x000fe20000000800 */
[----:B------:R-:W-:Y:S01]  /*bc90*/  USHF.L.U32 UR5, UR8, UR5, URZ ;  /* 0x0000000508057299 */ /* 0x000fe2000800063f */
[----:B------:R-:W-:Y:S01]  /*bca0*/  IMAD.MOV.U32 R13, RZ, RZ, 0x1 ;  /* 0x00000001ff0d7424 */ /* 0x000fe200078e00ff */
[----:B------:R-:W-:Y:S01]  /*bcb0*/  UIMAD.WIDE.U32 UR6, UR6, UR7, URZ ;  /* 0x00000007060672a5 */ /* 0x000fe2000f8e003f */
[----:B------:R-:W-:Y:S01]  /*bcc0*/  LOP3.LUT R12, R4, 0x2, RZ, 0xfc, !PT ;  /* 0x00000002040c7812 */ /* 0x000fe200078efcff */
[----:B------:R-:W-:Y:S01]  /*bcd0*/  ULDC UR8, c[0x0][0x14] ;  /* 0x0000050000087ab9 */ /* 0x000fe20000000800 */
[----:B------:R-:W-:Y:S01]  /*bce0*/  IMAD.MOV.U32 R10, RZ, RZ, 0x1 ;  /* 0x00000001ff0a7424 */ /* 0x000fe200078e00ff */
[----:B------:R-:W-:Y:S01]  /*bcf0*/  UIMAD.WIDE.U32 UR32, UR6, UR8, URZ ;  /* 0x00000008062072a5 */ /* 0x000fe2000f8e003f */
[----:B------:R-:W-:Y:S01]  /*bd00*/  IMAD.MOV.U32 R11, RZ, RZ, RZ ;  /* 0x000000ffff0b7224 */ /* 0x000fe200078e00ff */
[----:B------:R-:W-:Y:S01]  /*bd10*/  UIMAD UR7, UR7, UR8, URZ ;  /* 0x00000008070772a4 */ /* 0x000fe2000f8e023f */
[----:B------:R-:W-:Y:S01]  /*bd20*/  ULDC UR4, c[0x0][0x700] ;  /* 0x0001c00000047ab9 */ /* 0x000fe20000000800 */
[----:B------:R-:W-:-:S02]  /*bd30*/  ULOP3.LUT UR6, URZ, UR9, URZ, 0x33, !UPT ;  /* 0x000000093f067292 */ /* 0x000fc4000f8e333f */
[----:B------:R-:W-:Y:S01]  /*bd40*/  UIADD3 UR4, UR4, -0x1, URZ ;  /* 0xffffffff04047890 */ /* 0x000fe2000fffe03f */
[----:B0-----:R-:W-:Y:S01]  /*bd50*/  VIADD R7, R7, 0x3f ;  /* 0x0000003f07077836 */ /* 0x001fe20000000000 */
[----:B------:R-:W-:Y:S01]  /*bd60*/  UIADD3 UR7, UR33, UR7, URZ ;  /* 0x0000000721077290 */ /* 0x000fe2000fffe03f */
[----:B------:R-:W-:-:S03]  /*bd70*/  ULDC.64 UR34, c[0x0][0x198] ;  /* 0x0000660000227ab9 */ /* 0x000fc60000000a00 */
[----:B------:R-:W-:-:S04]  /*bd80*/  SHF.R.S32.HI R8, RZ, 0x1f, R7 ;  /* 0x0000001fff087819 */ /* 0x000fc80000011407 */
[----:B------:R-:W-:Y:S01]  /*bd90*/  LEA.HI R8, R8, R7, RZ, 0x6 ;  /* 0x0000000708087211 */ /* 0x000fe200078f30ff */
[C---:B-1----:R-:W-:Y:S02]  /*bda0*/  IMAD.SHL.U32 R15, R17.reuse, 0x40, RZ ;  /* 0x00000040110f7824 */ /* 0x042fe400078e00ff */
[C---:B------:R-:W-:Y:S01]  /*bdb0*/  IMAD.SHL.U32 R16, R17.reuse, 0x800, RZ ;  /* 0x0000080011107824 */ /* 0x040fe200078e00ff */
[----:B------:R-:W-:Y:S01]  /*bdc0*/  SHF.R.S32.HI R14, RZ, 0x6, R8 ;  /* 0x00000006ff0e7819 */ /* 0x000fe20000011408 */
[----:B------:R-:W-:Y:S01]  /*bdd0*/  IMAD.SHL.U32 R17, R17, 0x200, RZ ;  /* 0x0000020011117824 */ /* 0x000fe200078e00ff */
[----:B------:R-:W-:Y:S02]  /*bde0*/  LOP3.LUT R15, R15, 0x40, RZ, 0xc0, !PT ;  /* 0x000000400f0f7812 */ /* 0x000fe400078ec0ff */
[----:B------:R-:W-:Y:S01]  /*bdf0*/  LOP3.LUT R16, R16, 0x800, RZ, 0xc0, !PT ;  /* 0x0000080010107812 */ /* 0x000fe200078ec0ff */
[----:B------:R-:W-:Y:S01]  /*be00*/  VIADD R18, R14, 0x1 ;  /* 0x000000010e127836 */ /* 0x000fe20000000000 */
[----:B------:R-:W-:-:S07]  /*be10*/  LOP3.LUT R17, R17, 0x200, RZ, 0xc0, !PT ;  /* 0x0000020011117812 */ /* 0x000fce00078ec0ff */
.L_x_296:
[----:B------:R-:W-:-:S03]  /*be20*/  UMOV UR8, 0xffffffff ;  /* 0xffffffff00087882 */ /* 0x000fc60000000000 */
[----:B------:R-:W-:Y:S05]  /*be30*/  BRA.DIV UR8, `(.L_x_286) ;  /* 0x0000000e08e47947 */ /* 0x000fea000b800000 */
[----:B------:R-:W-:-:S13]  /*be40*/  ELECT P0, URZ, PT ;  /* 0x00000000003f782f */ /* 0x000fda0003800000 */
.L_x_308:
[----:B------:R-:W0:Y:S01]  /*be50*/  LDC R7, c[0x0][0x28c] ;  /* 0x0000a300ff077b82 */ /* 0x000e220000000800 */
[----:B------:R-:W-:Y:S01]  /*be60*/  BSSY B1, `(.L_x_287) ;  /* 0x0000046000017945 */ /* 0x000fe20003800000 */
[----:B0-----:R-:W-:-:S13]  /*be70*/  ISETP.LT.OR P0, PT, R7, 0x1, !P0 ;  /* 0x000000010700780c */ /* 0x001fda0004701670 */
[----:B------:R-:W-:Y:S05]  /*be80*/  @P0 BRA `(.L_x_288) ;  /* 0x00000004000c0947 */ /* 0x000fea0003800000 */
[----:B------:R-:W-:Y:S01]  /*be90*/  IMAD R20, R6, 0x80, R15 ;  /* 0x0000008006147824 */ /* 0x000fe200078e020f */
[----:B------:R-:W-:Y:S01]  /*bea0*/  CS2R R24, SRZ ;  /* 0x0000000000187805 */ /* 0x000fe2000001ff00 */
[----:B------:R-:W-:Y:S02]  /*beb0*/  IMAD.SHL.U32 R21, R5, 0x100, RZ ;  /* 0x0000010005157824 */ /* 0x000fe400078e00ff */
[----:B------:R-:W-:Y:S02]  /*bec0*/  IMAD.MOV.U32 R5, RZ, RZ, R18 ;  /* 0x000000ffff057224 */ /* 0x000fe400078e0012 */
[----:B------:R-:W-:Y:S02]  /*bed0*/  IMAD.MOV.U32 R6, RZ, RZ, R10 ;  /* 0x000000ffff067224 */ /* 0x000fe400078e000a */
[----:B------:R-:W-:Y:S02]  /*bee0*/  IMAD.MOV.U32 R7, RZ, RZ, R11 ;  /* 0x000000ffff077224 */ /* 0x000fe400078e000b */
[----:B------:R-:W-:-:S07]  /*bef0*/  IMAD.MOV.U32 R26, RZ, RZ, RZ ;  /* 0x000000ffff1a7224 */ /* 0x000fce00078e00ff */
.L_x_291:
[----:B------:R-:W0:Y:S01]  /*bf00*/  S2R R9, SR_CgaCtaId ;  /* 0x0000000000097919 */ /* 0x000e220000008800 */
[----:B------:R-:W-:Y:S02]  /*bf10*/  MOV R8, 0x400 ;  /* 0x0000040000087802 */ /* 0x000fe40000000f00 */
[----:B------:R-:W-:Y:S02]  /*bf20*/  LOP3.LUT P1, RZ, R0, 0x7f, RZ, 0xc0, !PT ;  /* 0x0000007f00ff7812 */ /* 0x000fe4000782c0ff */
[----:B0-----:R-:W-:Y:S02]  /*bf30*/  LEA R22, R9, R8, 0x18 ;  /* 0x0000000809167211 */ /* 0x001fe400078ec0ff */
[----:B------:R-:W-:-:S09]  /*bf40*/  SHF.L.U32 R8, R6, 0x1f, RZ ;  /* 0x0000001f06087819 */ /* 0x000fd200000006ff */
[----:B------:R-:W0:Y:S01]  /*bf50*/  @!P1 LDC R9, c[0x0][0x640] ;  /* 0x00019000ff099b82 */ /* 0x000e220000000800 */
[----:B------:R-:W-:-:S04]  /*bf60*/  IMAD R23, R7, 0x8, R22 ;  /* 0x0000000807177824 */ /* 0x000fc800078e0216 */
[----:B------:R-:W1:Y:S02]  /*bf70*/  SYNCS.PHASECHK.TRANS64.TRYWAIT P0, [R23+URZ+0x28], R8 ;  /* 0x00002808170075a7 */ /* 0x000e64000800017f */
[----:B-1----:R-:W-:Y:S05]  /*bf80*/  @!P0 BRA `(.L_x_289) ;  /* 0x0000000c00b08947 */ /* 0x002fea0003800000 */
.L_x_309:
[----:B-1----:R-:W-:Y:S01]  /*bf90*/  PRMT R8, R12, 0x9910, RZ ;  /* 0x000099100c087816 */ /* 0x002fe200000000ff */
[----:B0-----:R0:W-:Y:S03]  /*bfa0*/  @!P1 SYNCS.ARRIVE.TRANS64 RZ, [R23+URZ], R9 ;  /* 0x0000000917ff99a7 */ /* 0x0011e6000800003f */
[----:B------:R-:W-:-:S13]  /*bfb0*/  ISETP.NE.AND P0, PT, R8, 0x2, PT ;  /* 0x000000020800780c */ /* 0x000fda0003f05270 */
[----:B0-----:R-:W-:Y:S05]  /*bfc0*/  @P0 BRA `(.L_x_290) ;  /* 0x0000000000040947 */ /* 0x001fea0003800000 */
[----:B------:R-:W-:Y:S01]  /*bfd0*/  BPT.TRAP 0x1 ;  /* 0x000000040000795c */ /* 0x000fe20000300000 */
.L_x_290:
[C---:B------:R-:W-:Y:S01]  /*bfe0*/  IMAD R8, R7.reuse, 0x1000, R16 ;  /* 0x0000100007087824 */ /* 0x040fe200078e0210 */
[----:B------:R-:W-:Y:S01]  /*bff0*/  R2UR UR9, R22 ;  /* 0x00000000160972ca */ /* 0x000fe200000e0000 */
[--C-:B------:R-:W-:Y:S01]  /*c000*/  IMAD R9, R7, 0x8000, R22.reuse ;  /* 0x0000800007097824 */ /* 0x100fe200078e0216 */
[----:B------:R-:W-:Y:S01]  /*c010*/  R2UR UR25, R23 ;  /* 0x00000000171972ca */ /* 0x000fe200000e0000 */
[----:B------:R-:W-:Y:S01]  /*c020*/  IMAD R8, R8, 0x2, R22 ;  /* 0x0000000208087824 */ /* 0x000fe200078e0216 */
[----:B------:R-:W-:Y:S01]  /*c030*/  R2UR UR28, R19 ;  /* 0x00000000131c72ca */ /* 0x000fe200000e0000 */
[----:B------:R-:W-:Y:S01]  /*c040*/  VIADD R5, R5, 0xffffffff ;  /* 0xffffffff05057836 */ /* 0x000fe20000000000 */
[----:B------:R-:W-:Y:S01]  /*c050*/  R2UR UR8, R9 ;  /* 0x00000000090872ca */ /* 0x000fe200000e0000 */
[----:B------:R-:W-:Y:S01]  /*c060*/  UIADD3 UR14, UP0, UR34, 0xf0, URZ ;  /* 0x000000f0220e7890 */ /* 0x000fe2000ff1e03f */
[----:B------:R-:W-:Y:S01]  /*c070*/  R2UR UR24, R8 ;  /* 0x00000000081872ca */ /* 0x000fe200000e0000 */
[----:B------:R-:W-:Y:S01]  /*c080*/  IMAD R8, R7, 0x400, R17 ;  /* 0x0000040007087824 */ /* 0x000fe200078e0211 */
[----:B------:R-:W-:Y:S01]  /*c090*/  R2UR UR27, R20 ;  /* 0x00000000141b72ca */ /* 0x000fe200000e0000 */
[----:B------:R-:W-:Y:S01]  /*c0a0*/  UIADD3 UR22, UP1, UR34, 0x1f0, URZ ;  /* 0x000001f022167890 */ /* 0x000fe2000ff3e03f */
[----:B------:R-:W-:Y:S01]  /*c0b0*/  R2UR UR26, R25 ;  /* 0x00000000191a72ca */ /* 0x000fe200000e0000 */
[----:B------:R-:W-:Y:S01]  /*c0c0*/  UIADD3 UR36, UP2, UR34, 0x2f0, URZ ;  /* 0x000002f022247890 */ /* 0x000fe2000ff5e03f */
[----:B------:R-:W-:Y:S01]  /*c0d0*/  R2UR UR16, R8 ;  /* 0x00000000081072ca */ /* 0x000fe200000e0000 */
[----:B------:R-:W-:Y:S01]  /*c0e0*/  UIADD3.X UR15, URZ, UR35, URZ, UP0, !UPT ;  /* 0x000000233f0f7290 */ /* 0x000fe200087fe43f */
[----:B------:R-:W-:Y:S01]  /*c0f0*/  R2UR UR19, R26 ;  /* 0x000000001a1372ca */ /* 0x000fe200000e0000 */
[----:B------:R-:W-:Y:S01]  /*c100*/  UIADD3.X UR23, URZ, UR35, URZ, UP1, !UPT ;  /* 0x000000233f177290 */ /* 0x000fe20008ffe43f */
[----:B------:R-:W-:Y:S01]  /*c110*/  R2UR UR10, R24 ;  /* 0x00000000180a72ca */ /* 0x000fe200000e0000 */
[----:B------:R-:W-:Y:S01]  /*c120*/  VIADD R7, R7, 0x1 ;  /* 0x0000000107077836 */ /* 0x000fe20000000000 */
[----:B------:R-:W-:Y:S01]  /*c130*/  R2UR UR11, R21 ;  /* 0x00000000150b72ca */ /* 0x000fe200000e0000 */
[----:B------:R-:W-:Y:S01]  /*c140*/  UIADD3 UR24, UR24, 0x100, URZ ;  /* 0x0000010018187890 */ /* 0x000fe2000fffe03f */
[----:B------:R-:W-:Y:S01]  /*c150*/  ISETP.GT.AND P1, PT, R5, 0x1, PT ;  /* 0x000000010500780c */ /* 0x000fe20003f24270 */
[----:B------:R-:W-:Y:S01]  /*c160*/  UIADD3.X UR37, URZ, UR35, URZ, UP2, !UPT ;  /* 0x000000233f257290 */ /* 0x000fe200097fe43f */
[----:B------:R-:W-:Y:S01]  /*c170*/  ISETP.NE.AND P0, PT, R7, 0x5, PT ;  /* 0x000000050700780c */ /* 0x000fe20003f05270 */
[----:B------:R-:W-:Y:S01]  /*c180*/  UIADD3 UR8, UR8, 0xa100, URZ ;  /* 0x0000a10008087890 */ /* 0x000fe2000fffe03f */
[----:B------:R-:W-:Y:S01]  /*c190*/  VIADD R26, R26, 0x1 ;  /* 0x000000011a1a7836 */ /* 0x000fe20000000000 */
[----:B------:R-:W-:Y:S01]  /*c1a0*/  UIADD3 UR16, UR9, 0x32100, UR16 ;  /* 0x0003210009107890 */ /* 0x000fe2000fffe010 */
[----:B------:R-:W-:Y:S01]  /*c1b0*/  SEL R9, RZ, 0x1, P0 ;  /* 0x00000001ff097807 */ /* 0x000fe20000000000 */
[----:B------:R-:W-:Y:S01]  /*c1c0*/  UMOV UR13, 0x30000 ;  /* 0x00030000000d7882 */ /* 0x000fe20000000000 */
[----:B------:R-:W-:Y:S01]  /*c1d0*/  UMOV UR30, 0x0 ;  /* 0x00000000001e7882 */ /* 0x000fe20000000000 */
[----:B------:R-:W-:Y:S01]  /*c1e0*/  UMOV UR31, 0x10000000 ;  /* 0x10000000001f7882 */ /* 0x000fe20000000000 */
[----:B------:R-:W-:Y:S01]  /*c1f0*/  UMOV UR17, UR25 ;  /* 0x0000001900117c82 */ /* 0x000fe20008000000 */
[----:B------:R-:W-:Y:S01]  /*c200*/  UMOV UR20, UR28 ;  /* 0x0000001c00147c82 */ /* 0x000fe20008000000 */
[----:B------:R-:W-:Y:S01]  /*c210*/  UMOV UR18, UR27 ;  /* 0x0000001b00127c82 */ /* 0x000fe20008000000 */
[----:B------:R0:W-:Y:S01]  /*c220*/  UTMALDG.3D.MULTICAST [UR24], [UR14], UR13, desc[UR30] ;  /* 0x00001e180e0073b4 */ /* 0x0001e2000801180d */
[----:B------:R-:W-:Y:S01]  /*c230*/  UMOV UR9, UR25 ;  /* 0x0000001900097c82 */ /* 0x000fe20008000000 */
[----:B------:R-:W-:Y:S01]  /*c240*/  UMOV UR12, UR28 ;  /* 0x0000001c000c7c82 */ /* 0x000fe20008000000 */
[----:B------:R-:W-:Y:S01]  /*c250*/  LOP3.LUT R6, R6, R9, RZ, 0x3c, !PT ;  /* 0x0000000906067212 */ /* 0x000fe200078e3cff */
[----:B------:R-:W-:Y:S01]  /*c260*/  VIADD R25, R25, 0x20 ;  /* 0x0000002019197836 */ /* 0x000fe20000000000 */
[----:B------:R-:W-:Y:S01]  /*c270*/  SEL R7, R7, RZ, P0 ;  /* 0x000000ff07077207 */ /* 0x000fe20000000000 */
[----:B------:R-:W-:Y:S01]  /*c280*/  VIADD R24, R24, 0x40 ;  /* 0x0000004018187836 */ /* 0x000fe20000000000 */
[----:B------:R0:W-:Y:S01]  /*c290*/  UTMALDG.3D.MULTICAST [UR16], [UR22], UR13, desc[UR30] ;  /* 0x00001e10160073b4 */ /* 0x0001e2000801180d */
[----:B------:R0:W-:Y:S02]  /*c2a0*/  UTMALDG.3D [UR8], [UR36], desc[UR30] ;  /* 0x00001e08240075b4 */ /* 0x0001e40008011000 */
[----:B0-----:R-:W-:Y:S05]  /*c2b0*/  @P1 BRA `(.L_x_291) ;  /* 0xfffffffc00101947 */ /* 0x001fea000383ffff */
.L_x_288:
[----:B------:R-:W-:Y:S05]  /*c2c0*/  BSYNC B1 ;  /* 0x0000000000017941 */ /* 0x000fea0003800000 */
.L_x_287:
[----:B------:R-:W-:Y:S01]  /*c2d0*/  LOP3.LUT P1, RZ, R13, 0xff, RZ, 0xc0, !PT ;  /* 0x000000ff0dff7812 */ /* 0x000fe2000782c0ff */
[C---:B------:R-:W-:Y:S01]  /*c2e0*/  IMAD.IADD R8, R14.reuse, 0x1, R11 ;  /* 0x000000010e087824 */ /* 0x040fe200078e020b */
[----:B------:R-:W-:Y:S01]  /*c2f0*/  ULDC.64 UR8, c[0x0][0x750] ;  /* 0x0001d40000087ab9 */ /* 0x000fe20000000a00 */
[----:B------:R-:W-:Y:S01]  /*c300*/  ISETP.GE.U32.AND P2, PT, R14, 0x5, PT ;  /* 0x000000050e00780c */ /* 0x000fe20003f46070 */
[----:B------:R-:W-:Y:S01]  /*c310*/  BSSY B1, `(.L_x_292) ;  /* 0x0000069000017945 */ /* 0x000fe20003800000 */
[----:B------:R-:W-:Y:S01]  /*c320*/  IMAD.MOV.U32 R19, RZ, RZ, -0x1 ;  /* 0xffffffffff137424 */ /* 0x000fe200078e00ff */
[----:B------:R-:W-:Y:S02]  /*c330*/  ISETP.GT.U32.AND P0, PT, R8, 0x4, PT ;  /* 0x000000040800780c */ /* 0x000fe40003f04070 */
[----:B------:R-:W-:Y:S02]  /*c340*/  PRMT R13, RZ, 0x7610, R13 ;  /* 0x00007610ff0d7816 */ /* 0x000fe4000000000d */
[----:B------:R-:W-:-:S03]  /*c350*/  ISETP.LT.U32.AND P0, PT, R14, 0x5, P0 ;  /* 0x000000050e00780c */ /* 0x000fc60000701070 */
[----:B------:R-:W0:Y:S01]  /*c360*/  @P1 S2R R6, SR_CgaCtaId ;  /* 0x0000000000061919 */ /* 0x000e220000008800 */
[----:B------:R-:W-:-:S04]  /*c370*/  @P1 MOV R5, 0x400 ;  /* 0x0000040000051802 */ /* 0x000fc80000000f00 */
[----:B0-----:R-:W-:Y:S01]  /*c380*/  @P1 LEA R5, R6, R5, 0x18 ;  /* 0x0000000506051211 */ /* 0x001fe200078ec0ff */
[----:B------:R-:W-:-:S03]  /*c390*/  IMAD.WIDE.U32 R6, R8, -0x33333333, RZ ;  /* 0xcccccccd08067825 */ /* 0x000fc600078e00ff */
[----:B------:R0:W-:Y:S01]  /*c3a0*/  @P1 SYNCS.ARRIVE.TRANS64.A1T0 RZ, [R5+URZ+0x68], RZ ;  /* 0x000068ff05ff19a7 */ /* 0x0001e2000810003f */
[----:B------:R-:W-:Y:S01]  /*c3b0*/  IADD3 R2, P1, R2, UR32, RZ ;  /* 0x0000002002027c10 */ /* 0x000fe2000ff3e0ff */
[----:B------:R-:W-:Y:S01]  /*c3c0*/  IMAD.MOV.U32 R6, RZ, RZ, -0x1 ;  /* 0xffffffffff067424 */ /* 0x000fe200078e00ff */
[----:B------:R-:W-:Y:S02]  /*c3d0*/  SHF.R.U32.HI R7, RZ, 0x2, R7 ;  /* 0x00000002ff077819 */ /* 0x000fe40000011607 */
[----:B------:R-:W-:Y:S02]  /*c3e0*/  IADD3.X R3, R3, UR7, RZ, P1, !PT ;  /* 0x0000000703037c10 */ /* 0x000fe40008ffe4ff */
[----:B0-----:R-:W-:Y:S01]  /*c3f0*/  SEL R5, RZ, 0x1, !P0 ;  /* 0x00000001ff057807 */ /* 0x001fe20004000000 */
[----:B------:R-:W-:Y:S01]  /*c400*/  IMAD R11, R7, -0x5, R8 ;  /* 0xfffffffb070b7824 */ /* 0x000fe200078e0208 */
[----:B------:R-:W-:Y:S02]  /*c410*/  ISETP.GE.U32.AND P0, PT, R2, UR8, PT ;  /* 0x0000000802007c0c */ /* 0x000fe4000bf06070 */
[----:B------:R-:W-:Y:S01]  /*c420*/  LOP3.LUT R10, R10, R5, RZ, 0x3c, !PT ;  /* 0x000000050a0a7212 */ /* 0x000fe200078e3cff */
[----:B------:R-:W-:Y:S01]  /*c430*/  IMAD.MOV.U32 R5, RZ, RZ, -0x1 ;  /* 0xffffffffff057424 */ /* 0x000fe200078e00ff */
[----:B------:R-:W-:-:S02]  /*c440*/  ISETP.GE.U32.AND.EX P0, PT, R3, UR9, PT, P0 ;  /* 0x0000000903007c0c */ /* 0x000fc4000bf06100 */
[--C-:B------:R-:W-:Y:S02]  /*c450*/  @P2 LOP3.LUT R10, R10, 0x1, R7.reuse, 0x78, !PT ;  /* 0x000000010a0a2812 */ /* 0x100fe400078e7807 */
[----:B------:R-:W-:-:S09]  /*c460*/  PRMT R7, RZ, 0x7610, R7 ;  /* 0x00007610ff077816 */ /* 0x000fd20000000007 */
[----:B------:R-:W-:Y:S05]  /*c470*/  @P0 BRA `(.L_x_293) ;  /* 0x0000000400480947 */ /* 0x000fea0003800000 */
[----:B------:R-:W0:Y:S01]  /*c480*/  S2R R5, SR_CTAID.X ;  /* 0x0000000000057919 */ /* 0x000e220000002500 */
[----:B------:R-:W-:Y:S01]  /*c490*/  ULDC UR8, c[0x0][0x150] ;  /* 0x0000540000087ab9 */ /* 0x000fe20000000800 */
[----:B------:R-:W1:Y:S01]  /*c4a0*/  LDC R8, c[0x0][0x144] ;  /* 0x00005100ff087b82 */ /* 0x000e620000000800 */
[----:B------:R-:W-:Y:S01]  /*c4b0*/  ULDC UR11, c[0x0][0x730] ;  /* 0x0001cc00000b7ab9 */ /* 0x000fe20000000800 */
[----:B------:R-:W2:Y:S01]  /*c4c0*/  S2R R21, SR_CTAID.Y ;  /* 0x0000000000157919 */ /* 0x000ea20000002600 */
[----:B------:R-:W-:-:S05]  /*c4d0*/  ULDC UR12, c[0x0][0x154] ;  /* 0x00005500000c7ab9 */ /* 0x000fca0000000800 */
[----:B------:R-:W3:Y:S01]  /*c4e0*/  LDC R20, c[0x0][0x148] ;  /* 0x00005200ff147b82 */ /* 0x000ee20000000800 */
[----:B0-----:R-:W-:Y:S02]  /*c4f0*/  I2FP.F32.U32 R6, R5 ;  /* 0x0000000500067245 */ /* 0x001fe40000201000 */
[----:B--2---:R-:W-:-:S03]  /*c500*/  I2FP.F32.U32 R22, R21 ;  /* 0x0000001500167245 */ /* 0x004fc60000201000 */
[----:B------:R-:W-:Y:S01]  /*c510*/  FMUL R7, R6, UR8 ;  /* 0x0000000806077c20 */ /* 0x000fe20008400000 */
[----:B------:R-:W-:Y:S02]  /*c520*/  ULDC.64 UR8, c[0x0][0x728] ;  /* 0x0001ca0000087ab9 */ /* 0x000fe40000000a00 */
[----:B------:R-:W-:-:S03]  /*c530*/  ISETP.NE.U32.AND P0, PT, RZ, UR8, PT ;  /* 0x00000008ff007c0c */ /* 0x000fc6000bf05070 */
[----:B------:R-:W0:Y:S01]  /*c540*/  F2I.U32.TRUNC.NTZ R7, R7 ;  /* 0x0000000700077305 */ /* 0x000e22000020f000 */
[----:B------:R-:W-:Y:S01]  /*c550*/  ISETP.NE.AND.EX P0, PT, RZ, UR9, PT, P0 ;  /* 0x00000009ff007c0c */ /* 0x000fe2000bf05300 */
[----:B0-----:R-:W-:Y:S02]  /*c560*/  IMAD.MOV R6, RZ, RZ, -R7 ;  /* 0x000000ffff067224 */ /* 0x001fe400078e0a07 */
[----:B------:R-:W-:Y:S02]  /*c570*/  IMAD.MOV.U32 R7, RZ, RZ, R3 ;  /* 0x000000ffff077224 */ /* 0x000fe400078e0003 */
[----:B-1----:R-:W-:Y:S02]  /*c580*/  IMAD R5, R8, R6, R5 ;  /* 0x0000000608057224 */ /* 0x002fe400078e0205 */
[----:B------:R-:W-:-:S06]  /*c590*/  IMAD.MOV.U32 R6, RZ, RZ, R2 ;  /* 0x000000ffff067224 */ /* 0x000fcc00078e0002 */
[----:B---3--:R-:W-:Y:S05]  /*c5a0*/  @!P0 BRA `(.L_x_294) ;  /* 0x0000000000288947 */ /* 0x008fea0003800000 */
[----:B------:R-:W-:Y:S02]  /*c5b0*/  ULDC UR10, c[0x0][0x734] ;  /* 0x0001cd00000a7ab9 */ /* 0x000fe40000000800 */
[----:B------:R-:W-:-:S05]  /*c5c0*/  IADD3 R7, P0, R2, UR10, RZ ;  /* 0x0000000a02077c10 */ /* 0x000fca000ff1e0ff */
[----:B------:R-:W-:-:S04]  /*c5d0*/  IMAD.X R19, RZ, RZ, R3, P0 ;  /* 0x000000ffff137224 */ /* 0x000fc800000e0603 */
[----:B------:R-:W-:-:S04]  /*c5e0*/  IMAD.WIDE.U32 R8, R19, UR8, RZ ;  /* 0x0000000813087c25 */ /* 0x000fc8000f8e00ff */
[----:B------:R-:W-:-:S04]  /*c5f0*/  IMAD.WIDE.U32 R8, P0, R7, UR9, R8 ;  /* 0x0000000907087c25 */ /* 0x000fc8000f800008 */
[----:B------:R-:W-:-:S04]  /*c600*/  IMAD.WIDE.U32 R6, R7, UR8, RZ ;  /* 0x0000000807067c25 */ /* 0x000fc8000f8e00ff */
[----:B------:R-:W-:Y:S01]  /*c610*/  IMAD.MOV.U32 R6, RZ, RZ, R9 ;  /* 0x000000ffff067224 */ /* 0x000fe200078e0009 */
[----:B------:R-:W-:Y:S01]  /*c620*/  IADD3 RZ, P1, R7, R8, RZ ;  /* 0x0000000807ff7210 */ /* 0x000fe20007f3e0ff */
[----:B------:R-:W-:-:S04]  /*c630*/  IMAD.X R7, RZ, RZ, RZ, P0 ;  /* 0x000000ffff077224 */ /* 0x000fc800000e06ff */
[----:B------:R-:W-:-:S08]  /*c640*/  IMAD.WIDE.U32.X R6, R19, UR9, R6, P1 ;  /* 0x0000000913067c25 */ /* 0x000fd000088e0406 */
.L_x_294:
[--C-:B------:R-:W-:Y:S01]  /*c650*/  SHF.R.U64 R19, R6, UR11, R7.reuse ;  /* 0x0000000b06137c19 */ /* 0x100fe20008001207 */
[----:B------:R-:W-:Y:S01]  /*c660*/  FMUL R22, R22, UR12 ;  /* 0x0000000c16167c20 */ /* 0x000fe20008400000 */
[----:B------:R-:W-:Y:S01]  /*c670*/  SHF.R.U32.HI R6, RZ, UR11, R7 ;  /* 0x0000000bff067c19 */ /* 0x000fe20008011607 */
[----:B------:R-:W-:Y:S01]  /*c680*/  ULDC.64 UR8, c[0x0][0x720] ;  /* 0x0001c80000087ab9 */ /* 0x000fe20000000a00 */
[----:B------:R-:W-:Y:S01]  /*c690*/  IADD3 R7, P0, RZ, -R19, RZ ;  /* 0x80000013ff077210 */ /* 0x000fe20007f1e0ff */
[----:B------:R-:W-:Y:S02]  /*c6a0*/  ULDC.64 UR10, c[0x0][0x740] ;  /* 0x0001d000000a7ab9 */ /* 0x000fe40000000a00 */
[----:B------:R-:W0:Y:S02]  /*c6b0*/  F2I.U32.TRUNC.NTZ R22, R22 ;  /* 0x0000001600167305 */ /* 0x000e24000020f000 */
[----:B------:R-:W-:Y:S01]  /*c6c0*/  IMAD.X R6, RZ, RZ, ~R6, P0 ;  /* 0x000000ffff067224 */ /* 0x000fe200000e0e06 */
[----:B------:R-:W-:-:S03]  /*c6d0*/  ISETP.NE.U32.AND P0, PT, RZ, UR10, PT ;  /* 0x0000000aff007c0c */ /* 0x000fc6000bf05070 */
[----:B------:R-:W-:Y:S01]  /*c6e0*/  IMAD R6, R6, UR8, RZ ;  /* 0x0000000806067c24 */ /* 0x000fe2000f8e02ff */
[----:B------:R-:W-:-:S03]  /*c6f0*/  ISETP.NE.AND.EX P0, PT, RZ, UR11, PT, P0 ;  /* 0x0000000bff007c0c */ /* 0x000fc6000bf05300 */
[C---:B------:R-:W-:Y:S02]  /*c700*/  IMAD R9, R7.reuse, UR9, R6 ;  /* 0x0000000907097c24 */ /* 0x040fe4000f8e0206 */
[----:B------:R-:W-:Y:S01]  /*c710*/  IMAD.WIDE.U32 R6, R7, UR8, R2 ;  /* 0x0000000807067c25 */ /* 0x000fe2000f8e0002 */
[----:B------:R-:W-:-:S03]  /*c720*/  ULDC UR8, c[0x0][0x718] ;  /* 0x0001c60000087ab9 */ /* 0x000fc60000000800 */
[----:B0-----:R-:W-:Y:S02]  /*c730*/  IMAD.MOV R8, RZ, RZ, -R22 ;  /* 0x000000ffff087224 */ /* 0x001fe400078e0a16 */
[----:B------:R-:W-:Y:S02]  /*c740*/  IMAD.IADD R7, R7, 0x1, R9 ;  /* 0x0000000107077824 */ /* 0x000fe400078e0209 */
[----:B------:R-:W-:-:S03]  /*c750*/  @P3 IMAD R5, R20, R8, R21 ;  /* 0x0000000814053224 */ /* 0x000fc600078e0215 */
[--C-:B------:R-:W-:Y:S02]  /*c760*/  SHF.R.U64 R20, R6, UR8, R7.reuse ;  /* 0x0000000806147c19 */ /* 0x100fe40008001207 */
[----:B------:R-:W-:Y:S01]  /*c770*/  SHF.R.U32.HI R7, RZ, UR8, R7 ;  /* 0x00000008ff077c19 */ /* 0x000fe20008011607 */
[----:B------:R-:W-:-:S03]  /*c780*/  ULDC UR8, c[0x0][0x708] ;  /* 0x0001c20000087ab9 */ /* 0x000fc60000000800 */
[--C-:B------:R-:W-:Y:S02]  /*c790*/  SHF.R.U64 R22, R20, UR8, R7.reuse ;  /* 0x0000000814167c19 */ /* 0x100fe40008001207 */
[----:B------:R-:W-:Y:S01]  /*c7a0*/  SHF.R.U32.HI R7, RZ, UR8, R7 ;  /* 0x00000008ff077c19 */ /* 0x000fe20008011607 */
[----:B------:R-:W-:-:S03]  /*c7b0*/  ULDC UR8, c[0x0][0x758] ;  /* 0x0001d60000087ab9 */ /* 0x000fc60000000800 */
[--C-:B------:R-:W-:Y:S02]  /*c7c0*/  SHF.R.U64 R21, R22, UR8, R7.reuse ;  /* 0x0000000816157c19 */ /* 0x100fe40008001207 */
[----:B------:R-:W-:-:S03]  /*c7d0*/  SHF.R.U32.HI R23, RZ, UR8, R7 ;  /* 0x00000008ff177c19 */ /* 0x000fc60008011607 */
[----:B------:R-:W-:Y:S02]  /*c7e0*/  IMAD.MOV.U32 R6, RZ, RZ, R21 ;  /* 0x000000ffff067224 */ /* 0x000fe400078e0015 */
[----:B------:R-:W-:Y:S01]  /*c7f0*/  IMAD.MOV.U32 R7, RZ, RZ, R23 ;  /* 0x000000ffff077224 */ /* 0x000fe200078e0017 */
[----:B------:R-:W-:Y:S06]  /*c800*/  @!P0 BRA `(.L_x_295) ;  /* 0x0000000000288947 */ /* 0x000fec0003800000 */
        /* <DEDUP_REMOVED lines=10> */
.L_x_295:
[----:B------:R-:W-:Y:S01]  /*c8b0*/  ULDC UR8, c[0x0][0x748] ;  /* 0x0001d20000087ab9 */ /* 0x000fe20000000800 */
[----:B------:R-:W-:Y:S01]  /*c8c0*/  LOP3.LUT R20, R20, UR4, RZ, 0xc0, !PT ;  /* 0x0000000414147c12 */ /* 0x000fe2000f8ec0ff */
[----:B------:R-:W-:Y:S01]  /*c8d0*/  ULDC UR9, c[0x0][0x710] ;  /* 0x0001c40000097ab9 */ /* 0x000fe20000000800 */
[----:B------:R-:W-:Y:S01]  /*c8e0*/  SHF.R.U64 R7, R6, UR8, R7 ;  /* 0x0000000806077c19 */ /* 0x000fe20008001207 */
[----:B------:R-:W-:Y:S01]  /*c8f0*/  ULDC UR8, c[0x0][0x738] ;  /* 0x0001ce0000087ab9 */ /* 0x000fe20000000800 */
[----:B------:R-:W-:-:S03]  /*c900*/  LOP3.LUT R6, R22, UR6, RZ, 0xc0, !PT ;  /* 0x0000000616067c12 */ /* 0x000fc6000f8ec0ff */
[----:B------:R-:W-:Y:S02]  /*c910*/  IMAD.MOV R8, RZ, RZ, -R7 ;  /* 0x000000ffff087224 */ /* 0x000fe400078e0a07 */
[----:B------:R-:W-:Y:S02]  /*c920*/  IMAD R6, R7, UR5, R6 ;  /* 0x0000000507067c24 */ /* 0x000fe4000f8e0206 */
[----:B------:R-:W-:Y:S01]  /*c930*/  IMAD R21, R8, UR8, R21 ;  /* 0x0000000808157c24 */ /* 0x000fe2000f8e0215 */
[----:B------:R-:W-:Y:S01]  /*c940*/  ULDC UR8, c[0x0][0x700] ;  /* 0x0001c00000087ab9 */ /* 0x000fe20000000800 */
[----:B------:R-:W-:Y:S02]  /*c950*/  IMAD R6, R6, UR9, R5 ;  /* 0x0000000906067c24 */ /* 0x000fe4000f8e0205 */
[----:B------:R-:W-:Y:S02]  /*c960*/  IMAD R21, R21, UR8, R20 ;  /* 0x0000000815157c24 */ /* 0x000fe4000f8e0214 */
[----:B------:R-:W-:-:S03]  /*c970*/  IMAD.MOV.U32 R7, RZ, RZ, 0x1 ;  /* 0x00000001ff077424 */ /* 0x000fc600078e00ff */
[----:B------:R-:W-:Y:S02]  /*c980*/  SEL R5, R21, R6, !P3 ;  /* 0x0000000615057207 */ /* 0x000fe40005800000 */
[----:B------:R-:W-:-:S07]  /*c990*/  SEL R6, R6, R21, !P3 ;  /* 0x0000001506067207 */ /* 0x000fce0005800000 */
.L_x_293:
[----:B------:R-:W-:Y:S05]  /*c9a0*/  BSYNC B1 ;  /* 0x0000000000017941 */ /* 0x000fea0003800000 */
.L_x_292:
[----:B------:R-:W-:-:S13]  /*c9b0*/  LOP3.LUT P0, RZ, R7, 0xff, RZ, 0xc0, !PT ;  /* 0x000000ff07ff7812 */ /* 0x000fda000780c0ff */
[----:B------:R-:W-:Y:S05]  /*c9c0*/  @P0 BRA `(.L_x_296) ;  /* 0xfffffff400140947 */ /* 0x000fea000383ffff */
[----:B------:R-:W-:Y:S05]  /*c9d0*/  BSYNC B0 ;  /* 0x0000000000007941 */ /* 0x000fea0003800000 */
.L_x_285:
[----:B------:R-:W-:-:S03]  /*c9e0*/  UMOV UR8, 0xffffffff ;  /* 0xffffffff00087882 */ /* 0x000fc60000000000 */
[----:B------:R-:W-:Y:S05]  /*c9f0*/  BRA.DIV UR8, `(.L_x_297) ;  /* 0x0000000608287947 */ /* 0x000fea000b800000 */
[----:B------:R-:W-:-:S13]  /*ca00*/  ELECT P0, URZ, PT ;  /* 0x00000000003f782f */ /* 0x000fda0003800000 */
.L_x_312:
[----:B------:R-:W-:Y:S04]  /*ca10*/  BSSY B0, `(.L_x_298) ;  /* 0x0000034000007945 */ /* 0x000fe80003800000 */
[----:B------:R-:W-:Y:S05]  /*ca20*/  @!P0 BRA `(.L_x_299) ;  /* 0x0000000000c88947 */ /* 0x000fea0003800000 */
[----:B------:R-:W-:-:S04]  /*ca30*/  LOP3.LUT R4, R4, 0x2, RZ, 0xfc, !PT ;  /* 0x0000000204047812 */ /* 0x000fc800078efcff */
[----:B------:R-:W-:-:S13]  /*ca40*/  ISETP.NE.AND P0, PT, R4, 0x3, PT ;  /* 0x000000030400780c */ /* 0x000fda0003f05270 */
[----:B------:R-:W-:Y:S05]  /*ca50*/  @!P0 BRA `(.L_x_300) ;  /* 0x0000000000048947 */ /* 0x000fea0003800000 */
[----:B------:R-:W-:Y:S01]  /*ca60*/  BPT.TRAP 0x1 ;  /* 0x000000040000795c */ /* 0x000fe20000300000 */
.L_x_300:
[----:B------:R-:W0:Y:S01]  /*ca70*/  S2R R3, SR_CgaCtaId ;  /* 0x0000000000037919 */ /* 0x000e220000008800 */
[----:B------:R-:W-:Y:S02]  /*ca80*/  MOV R0, 0x400 ;  /* 0x0000040000007802 */ /* 0x000fe40000000f00 */
[----:B------:R-:W-:Y:S02]  /*ca90*/  SHF.L.U32 R2, R10, 0x1f, RZ ;  /* 0x0000001f0a027819 */ /* 0x000fe400000006ff */
[----:B0-----:R-:W-:-:S05]  /*caa0*/  LEA R0, R3, R0, 0x18 ;  /* 0x0000000003007211 */ /* 0x001fca00078ec0ff */
[----:B------:R-:W-:-:S04]  /*cab0*/  VIADD R0, R0, 0x28 ;  /* 0x0000002800007836 */ /* 0x000fc80000000000 */
[C---:B------:R-:W-:Y:S02]  /*cac0*/  IMAD R5, R11.reuse, 0x8, R0 ;  /* 0x000000080b057824 */ /* 0x040fe400078e0200 */
[----:B------:R-:W-:Y:S02]  /*cad0*/  VIADD R11, R11, 0x1 ;  /* 0x000000010b0b7836 */ /* 0x000fe40000000000 */
[----:B------:R-:W0:Y:S03]  /*cae0*/  SYNCS.PHASECHK.TRANS64.TRYWAIT P0, [R5+URZ], R2 ;  /* 0x00000002050075a7 */ /* 0x000e26000800017f */
[----:B------:R-:W-:-:S04]  /*caf0*/  ISETP.NE.AND P1, PT, R11, 0x5, PT ;  /* 0x000000050b00780c */ /* 0x000fc80003f25270 */
[----:B------:R-:W-:Y:S02]  /*cb00*/  SEL R3, RZ, 0x1, P1 ;  /* 0x00000001ff037807 */ /* 0x000fe40000800000 */
[----:B------:R-:W-:Y:S02]  /*cb10*/  SEL R11, R11, RZ, P1 ;  /* 0x000000ff0b0b7207 */ /* 0x000fe40000800000 */
[----:B------:R-:W-:-:S03]  /*cb20*/  LOP3.LUT R10, R10, R3, RZ, 0x3c, !PT ;  /* 0x000000030a0a7212 */ /* 0x000fc600078e3cff */
[----:B------:R-:W-:Y:S01]  /*cb30*/  IMAD R7, R11, 0x8, R0 ;  /* 0x000000080b077824 */ /* 0x000fe200078e0200 */
[----:B------:R-:W-:Y:S01]  /*cb40*/  SHF.L.U32 R4, R10, 0x1f, RZ ;  /* 0x0000001f0a047819 */ /* 0x000fe200000006ff */
[----:B0-----:R-:W-:Y:S06]  /*cb50*/  @!P0 BRA `(.L_x_301) ;  /* 0x0000000000f08947 */ /* 0x001fec0003800000 */
.L_x_313:
[----:B------:R-:W1:Y:S01]  /*cb60*/  SYNCS.PHASECHK.TRANS64.TRYWAIT P0, [R7+URZ], R4 ;  /* 0x00000004070075a7 */ /* 0x000e62000800017f */
[----:B0-----:R-:W-:-:S05]  /*cb70*/  VIADD R2, R11, 0x1 ;  /* 0x000000010b027836 */ /* 0x001fca0000000000 */
[----:B------:R-:W-:-:S04]  /*cb80*/  ISETP.NE.AND P1, PT, R2, 0x5, PT ;  /* 0x000000050200780c */ /* 0x000fc80003f25270 */
[----:B------:R-:W-:Y:S02]  /*cb90*/  SEL R3, RZ, 0x1, P1 ;  /* 0x00000001ff037807 */ /* 0x000fe40000800000 */
[----:B------:R-:W-:Y:S02]  /*cba0*/  SEL R9, R2, RZ, P1 ;  /* 0x000000ff02097207 */ /* 0x000fe40000800000 */
[----:B------:R-:W-:-:S03]  /*cbb0*/  LOP3.LUT R10, R10, R3, RZ, 0x3c, !PT ;  /* 0x000000030a0a7212 */ /* 0x000fc600078e3cff */
[----:B------:R-:W-:Y:S01]  /*cbc0*/  IMAD R8, R9, 0x8, R0 ;  /* 0x0000000809087824 */ /* 0x000fe200078e0200 */
[----:B------:R-:W-:Y:S01]  /*cbd0*/  SHF.L.U32 R5, R10, 0x1f, RZ ;  /* 0x0000001f0a057819 */ /* 0x000fe200000006ff */
[----:B-1----:R-:W-:Y:S06]  /*cbe0*/  @!P0 BRA `(.L_x_302) ;  /* 0x0000000000e08947 */ /* 0x002fec0003800000 */
.L_x_314:
[----:B------:R-:W1:Y:S01]  /*cbf0*/  SYNCS.PHASECHK.TRANS64.TRYWAIT P0, [R8+URZ], R5 ;  /* 0x00000005080075a7 */ /* 0x000e62000800017f */
[----:B------:R-:W-:-:S05]  /*cc00*/  VIADD R2, R9, 0x1 ;  /* 0x0000000109027836 */ /* 0x000fca0000000000 */
[----:B------:R-:W-:-:S04]  /*cc10*/  ISETP.NE.AND P1, PT, R2, 0x5, PT ;  /* 0x000000050200780c */ /* 0x000fc80003f25270 */
[----:B------:R-:W-:Y:S02]  /*cc20*/  SEL R3, RZ, 0x1, P1 ;  /* 0x00000001ff037807 */ /* 0x000fe40000800000 */
[----:B0-----:R-:W-:Y:S02]  /*cc30*/  SEL R7, R2, RZ, P1 ;  /* 0x000000ff02077207 */ /* 0x001fe40000800000 */
[----:B------:R-:W-:-:S03]  /*cc40*/  LOP3.LUT R9, R10, R3, RZ, 0x3c, !PT ;  /* 0x000000030a097212 */ /* 0x000fc600078e3cff */
[----:B------:R-:W-:Y:S01]  /*cc50*/  IMAD R11, R7, 0x8, R0 ;  /* 0x00000008070b7824 */ /* 0x000fe200078e0200 */
[----:B------:R-:W-:Y:S01]  /*cc60*/  SHF.L.U32 R6, R9, 0x1f, RZ ;  /* 0x0000001f09067819 */ /* 0x000fe200000006ff */
[----:B-1----:R-:W-:Y:S06]  /*cc70*/  @!P0 BRA `(.L_x_303) ;  /* 0x0000000000d08947 */ /* 0x002fec0003800000 */
.L_x_315:
[----:B------:R-:W1:Y:S01]  /*cc80*/  SYNCS.PHASECHK.TRANS64.TRYWAIT P0, [R11+URZ], R6 ;  /* 0x000000060b0075a7 */ /* 0x000e62000800017f */
[----:B------:R-:W-:-:S05]  /*cc90*/  VIADD R2, R7, 0x1 ;  /* 0x0000000107027836 */ /* 0x000fca0000000000 */
[----:B------:R-:W-:-:S04]  /*cca0*/  ISETP.NE.AND P1, PT, R2, 0x5, PT ;  /* 0x000000050200780c */ /* 0x000fc80003f25270 */
[----:B------:R-:W-:Y:S02]  /*ccb0*/  SEL R4, RZ, 0x1, P1 ;  /* 0x00000001ff047807 */ /* 0x000fe40000800000 */
[----:B------:R-:W-:Y:S02]  /*ccc0*/  SEL R3, R2, RZ, P1 ;  /* 0x000000ff02037207 */ /* 0x000fe40000800000 */
[----:B------:R-:W-:Y:S01]  /*ccd0*/  LOP3.LUT R4, R9, R4, RZ, 0x3c, !PT ;  /* 0x0000000409047212 */ /* 0x000fe200078e3cff */
[----:B-1----:R-:W-:Y:S06]  /*cce0*/  @!P0 BRA `(.L_x_304) ;  /* 0x0000000000c88947 */ /* 0x002fec0003800000 */
.L_x_316:
[----:B------:R-:W-:Y:S01]  /*ccf0*/  IMAD R3, R3, 0x8, R0 ;  /* 0x0000000803037824 */ /* 0x000fe200078e0200 */
[----:B------:R-:W-:-:S07]  /*cd00*/  SHF.L.U32 R0, R4, 0x1f, RZ ;  /* 0x0000001f04007819 */ /* 0x000fce00000006ff */
.L_x_305:
[----:B--2---:R2:W3:Y:S02]  /*cd10*/  SYNCS.PHASECHK.TRANS64.TRYWAIT P0, [R3+URZ], R0 ;  /* 0x00000000030075a7 */ /* 0x0044e4000800017f */
[----:B---3--:R-:W-:Y:S05]  /*cd20*/  @!P0 NANOSLEEP.SYNCS 0x989680 ;  /* 0x009896800000895d */ /* 0x008fea0003900000 */
[----:B------:R-:W3:Y:S02]  /*cd30*/  @!P0 SYNCS.PHASECHK.TRANS64 P0, [R3+URZ], R0 ;  /* 0x00000000030085a7 */ /* 0x000ee4000800007f */
[----:B---3--:R-:W-:Y:S05]  /*cd40*/  @!P0 BRA `(.L_x_305) ;  /* 0xfffffffc00f08947 */ /* 0x008fea000383ffff */
.L_x_299:
[----:B------:R-:W-:Y:S05]  /*cd50*/  BSYNC B0 ;  /* 0x0000000000007941 */ /* 0x000fea0003800000 */
.L_x_298:
[----:B------:R-:W-:Y:S05]  /*cd60*/  EXIT ;  /* 0x000000000000794d */ /* 0x000fea0003800000 */
.L_x_21:
[----:B-1----:R-:W-:-:S04]  /*cd70*/  IMAD.U32 R15, RZ, RZ, UR8 ;  /* 0x00000008ff0f7e24 */ /* 0x002fc8000f8e00ff */
[----:B------:R1:W4:Y:S03]  /*cd80*/  SYNCS.PHASECHK.TRANS64.TRYWAIT P1, [R15+URZ], R16 ;  /* 0x000000100f0075a7 */ /* 0x000326000802017f */
[----:B----4-:R-:W-:Y:S05]  /*cd90*/  @!P1 NANOSLEEP.SYNCS 0x989680 ;  /* 0x009896800000995d */ /* 0x010fea0003900000 */
[----:B------:R-:W4:Y:S02]  /*cda0*/  @!P1 SYNCS.PHASECHK.TRANS64 P1, [R15+URZ], R16 ;  /* 0x000000100f0095a7 */ /* 0x000f24000802007f */
[----:B----4-:R-:W-:Y:S05]  /*cdb0*/  @!P1 BRA `(.L_x_21) ;  /* 0xfffffffc00ec9947 */ /* 0x010fea000383ffff */
[----:B------:R-:W-:Y:S05]  /*cdc0*/  BRA `(.L_x_20) ;  /* 0xffffff4800a87947 */ /* 0x000fea000383ffff */
.L_x_286:
[----:B------:R-:W-:Y:S01]  /*cdd0*/  BSSY B1, `(.L_x_306) ;  /* 0x0000006000017945 */ /* 0x000fe20003800000 */
[----:B------:R-:W-:-:S07]  /*cde0*/  IMAD.MOV.U32 R7, RZ, RZ, -0x1 ;  /* 0xffffffffff077424 */ /* 0x000fce00078e00ff */
[----:B------:R-:W-:Y:S05]  /*cdf0*/  WARPSYNC.COLLECTIVE R7, `(.L_x_307) ;  /* 0x00000000070c7348 */ /* 0x000fea0003c00000 */
[----:B------:R-:W-:Y:S02]  /*ce00*/  ELECT P0, UR62, PT ;  /* 0x00000000003e782f */ /* 0x000fe40003800000 */
[----:B------:R-:W-:Y:S01]  /*ce10*/  MOV R7, UR62 ;  /* 0x0000003e00077c02 */ /* 0x000fe20008000f00 */
[----:B------:R-:W-:Y:S10]  /*ce20*/  ENDCOLLECTIVE ;  /* 0x000000000000791b */ /* 0x000ff40003800000 */
.L_x_307:
[----:B------:R-:W-:Y:S05]  /*ce30*/  BSYNC B1 ;  /* 0x0000000000017941 */ /* 0x000fea0003800000 */
.L_x_306:
[----:B------:R-:W-:Y:S05]  /*ce40*/  BRA `(.L_x_308) ;  /* 0xfffffff000007947 */ /* 0x000fea000383ffff */
.L_x_289:
[----:B-1----:R1:W2:Y:S02]  /*ce50*/  SYNCS.PHASECHK.TRANS64.TRYWAIT P0, [R23+URZ+0x28], R8 ;  /* 0x00002808170075a7 */ /* 0x0022a4000800017f */
[----:B--2---:R-:W-:Y:S05]  /*ce60*/  @!P0 NANOSLEEP.SYNCS 0x989680 ;  /* 0x009896800000895d */ /* 0x004fea0003900000 */
[----:B------:R-:W2:Y:S02]  /*ce70*/  @!P0 SYNCS.PHASECHK.TRANS64 P0, [R23+URZ+0x28], R8 ;  /* 0x00002808170085a7 */ /* 0x000ea4000800007f */
[----:B--2---:R-:W-:Y:S05]  /*ce80*/  @!P0 BRA `(.L_x_289) ;  /* 0xfffffffc00f08947 */ /* 0x004fea000383ffff */
[----:B------:R-:W-:Y:S05]  /*ce90*/  BRA `(.L_x_309) ;  /* 0xfffffff0003c7947 */ /* 0x000fea000383ffff */
.L_x_297:
[----:B------:R-:W-:Y:S01]  /*cea0*/  BSSY B0, `(.L_x_310) ;  /* 0x0000006000007945 */ /* 0x000fe20003800000 */
[----:B------:R-:W-:-:S07]  /*ceb0*/  IMAD.MOV.U32 R7, RZ, RZ, -0x1 ;  /* 0xffffffffff077424 */ /* 0x000fce00078e00ff */
[----:B------:R-:W-:Y:S05]  /*cec0*/  WARPSYNC.COLLECTIVE R7, `(.L_x_311) ;  /* 0x00000000070c7348 */ /* 0x000fea0003c00000 */
[----:B------:R-:W-:Y:S02]  /*ced0*/  ELECT P0, UR62, PT ;  /* 0x00000000003e782f */ /* 0x000fe40003800000 */
[----:B------:R-:W-:Y:S01]  /*cee0*/  MOV R7, UR62 ;  /* 0x0000003e00077c02 */ /* 0x000fe20008000f00 */
[----:B------:R-:W-:Y:S10]  /*cef0*/  ENDCOLLECTIVE ;  /* 0x000000000000791b */ /* 0x000ff40003800000 */
.L_x_311:
[----:B------:R-:W-:Y:S05]  /*cf00*/  BSYNC B0 ;  /* 0x0000000000007941 */ /* 0x000fea0003800000 */
.L_x_310:
[----:B------:R-:W-:Y:S05]  /*cf10*/  BRA `(.L_x_312) ;  /* 0xfffffff800bc7947 */ /* 0x000fea000383ffff */
.L_x_301:
[----:B0-----:R0:W1:Y:S02]  /*cf20*/  SYNCS.PHASECHK.TRANS64.TRYWAIT P0, [R5+URZ], R2 ;  /* 0x00000002050075a7 */ /* 0x001064000800017f */
[----:B-1----:R-:W-:Y:S05]  /*cf30*/  @!P0 NANOSLEEP.SYNCS 0x989680 ;  /* 0x009896800000895d */ /* 0x002fea0003900000 */
[----:B------:R-:W1:Y:S02]  /*cf40*/  @!P0 SYNCS.PHASECHK.TRANS64 P0, [R5+URZ], R2 ;  /* 0x00000002050085a7 */ /* 0x000e64000800007f */
[----:B-1----:R-:W-:Y:S05]  /*cf50*/  @!P0 BRA `(.L_x_301) ;  /* 0xfffffffc00f08947 */ /* 0x002fea000383ffff */
[----:B------:R-:W-:Y:S05]  /*cf60*/  BRA `(.L_x_313) ;  /* 0xfffffff800fc7947 */ /* 0x000fea000383ffff */
.L_x_302:
[----:B0-----:R0:W1:Y:S02]  /*cf70*/  SYNCS.PHASECHK.TRANS64.TRYWAIT P0, [R7+URZ], R4 ;  /* 0x00000004070075a7 */ /* 0x001064000800017f */
[----:B-1----:R-:W-:Y:S05]  /*cf80*/  @!P0 NANOSLEEP.SYNCS 0x989680 ;  /* 0x009896800000895d */ /* 0x002fea0003900000 */
[----:B------:R-:W1:Y:S02]  /*cf90*/  @!P0 SYNCS.PHASECHK.TRANS64 P0, [R7+URZ], R4 ;  /* 0x00000004070085a7 */ /* 0x000e64000800007f */
[----:B-1----:R-:W-:Y:S05]  /*cfa0*/  @!P0 BRA `(.L_x_302) ;  /* 0xfffffffc00f08947 */ /* 0x002fea000383ffff */
[----:B------:R-:W-:Y:S05]  /*cfb0*/  BRA `(.L_x_314) ;  /* 0xfffffffc000c7947 */ /* 0x000fea000383ffff */
.L_x_303:
[----:B0-----:R0:W1:Y:S02]  /*cfc0*/  SYNCS.PHASECHK.TRANS64.TRYWAIT P0, [R8+URZ], R5 ;  /* 0x00000005080075a7 */ /* 0x001064000800017f */
[----:B-1----:R-:W-:Y:S05]  /*cfd0*/  @!P0 NANOSLEEP.SYNCS 0x989680 ;  /* 0x009896800000895d */ /* 0x002fea0003900000 */
[----:B------:R-:W1:Y:S02]  /*cfe0*/  @!P0 SYNCS.PHASECHK.TRANS64 P0, [R8+URZ], R5 ;  /* 0x00000005080085a7 */ /* 0x000e64000800007f */
[----:B-1----:R-:W-:Y:S05]  /*cff0*/  @!P0 BRA `(.L_x_303) ;  /* 0xfffffffc00f08947 */ /* 0x002fea000383ffff */
[----:B------:R-:W-:Y:S05]  /*d000*/  BRA `(.L_x_315) ;  /* 0xfffffffc001c7947 */ /* 0x000fea000383ffff */
.L_x_304:
[----:B-1----:R1:W2:Y:S02]  /*d010*/  SYNCS.PHASECHK.TRANS64.TRYWAIT P0, [R11+URZ], R6 ;  /* 0x000000060b0075a7 */ /* 0x0022a4000800017f */
[----:B--2---:R-:W-:Y:S05]  /*d020*/  @!P0 NANOSLEEP.SYNCS 0x989680 ;  /* 0x009896800000895d */ /* 0x004fea0003900000 */
[----:B------:R-:W2:Y:S02]  /*d030*/  @!P0 SYNCS.PHASECHK.TRANS64 P0, [R11+URZ], R6 ;  /* 0x000000060b0085a7 */ /* 0x000ea4000800007f */
[----:B--2---:R-:W-:Y:S05]  /*d040*/  @!P0 BRA `(.L_x_304) ;  /* 0xfffffffc00f08947 */ /* 0x004fea000383ffff */
[----:B------:R-:W-:Y:S05]  /*d050*/  BRA `(.L_x_316) ;  /* 0xfffffffc00247947 */ /* 0x000fea000383ffff */
.L_x_317:
[----:B------:R-:W-:-:S00]  /*d060*/  BRA `(.L_x_317) ;  /* 0xfffffffc00fc7947 */ /* 0x000fc0000383ffff */
[----:B------:R-:W-:-:S00]  /*d070*/  NOP ;  /* 0x0000000000007918 */ /* 0x000fc00000000000 */
        /* <DEDUP_REMOVED lines=8> */
.L_x_318:


//--------------------- .nv.shared._ZN7cutlass13device_kernelINS_4gemm6kernel13GemmUniversalIN4cute5tupleIJiiiiEEENS1_10collective13CollectiveMmaINS1_40MainloopSm90TmaGmmaWarpSpecializedSparseILi5ENS5_IJNS4_1CILi1EEENSA_ILi2EEESB_EEENS1_35KernelTmaWarpSpecializedCooperativeEEENS5_IJNSA_ILi128EEENSA_ILi256EEENSA_ILi64EEEEEENS_6half_tENS5_IJNS4_6LayoutINS5_IJiNS5_IJSC_iEEEiEEENS5_IJlNS5_IJSB_SC_EEElEEEEENSL_INS5_IJNS5_IJNS5_IJNSA_ILi8EEESC_NSA_ILi4EEEEEEiEEENS5_IJNS5_IJNSA_ILi16EEESC_SC_EEEiEEEiEEENS5_IJNS5_IJNS5_IJSI_SV_NSA_ILi1024EEEEEENSA_ILi4096EEEEEENS5_IJNS5_IJSB_NSA_ILi512EEENSA_ILi32EEEEEElEEElEEEEEEEESK_NS5_IJlSB_lEEENS4_8TiledMMAINS4_8MMA_AtomIJNS4_4SM904GMMA6SPARSE27GMMA_64x256x32_F32F16F16_SSILNS1E_5MajorE0ELS1H_0ELNS1E_7ScaleInE1ELS1I_1ELNS1E_9SparseSelE0EEEEEENSL_INS5_IJSC_SB_SB_EEENS5_IJSB_NSA_ILi0EEES1N_EEEEENS5_IJNS4_10UnderscoreES1Q_S1Q_EEEEENS4_23SM90_TMA_LOAD_MULTICASTENS4_14ComposedLayoutINS4_7SwizzleILi2ELi4ELi3EEENS4_25smem_sparse_ptr_flag_bitsILi2ELi16EEENSL_INS5_IJNS5_IJSB_SR_EEENS5_IJSC_S14_EEEEEENS5_IJNS5_IJS1N_SI_EEESO_EEEEEEEvNS4_8identityENS4_13SM90_TMA_LOADENS1U_INS1V_ILi3ELi4ELi3EEENS4_18smem_ptr_flag_bitsILi16EEENSL_INS5_IJSR_SI_EEENS5_IJSI_SB_EEEEEEEvS26_EENS_8epilogue10collective6detail29Sm90TmaWarpSpecializedAdapterINS2H_15DefaultEpilogueIfNS5_IJSB_llEEES2L_NS2G_6thread17LinearCombinationIfLi1EffLNS2M_9ScaleType4KindE0ELNS_15FloatRoundStyleE2EfEENS1_15EpilogueDefaultEEEEEvvEEEEvNT_6ParamsE --------------------------
	.section	.nv.shared._ZN7cutlass13device_kernelINS_4gemm6kernel13GemmUniversalIN4cute5tupleIJiiiiEEENS1_10collective13CollectiveMmaINS1_40MainloopSm90TmaGmmaWarpSpecializedSparseILi5ENS5_IJNS4_1CILi1EEENSA_ILi2EEESB_EEENS1_35KernelTmaWarpSpecializedCooperativeEEENS5_IJNSA_ILi128EEENSA_ILi256EEENSA_ILi64EEEEEENS_6half_tENS5_IJNS4_6LayoutINS5_IJiNS5_IJSC_iEEEiEEENS5_IJlNS5_IJSB_SC_EEElEEEEENSL_INS5_IJNS5_IJNS5_IJNSA_ILi8EEESC_NSA_ILi4EEEEEEiEEENS5_IJNS5_IJNSA_ILi16EEESC_SC_EEEiEEEiEEENS5_IJNS5_IJNS5_IJSI_SV_NSA_ILi1024EEEEEENSA_ILi4096EEEEEENS5_IJNS5_IJSB_NSA_ILi512EEENSA_ILi32EEEEEElEEElEEEEEEEESK_NS5_IJlSB_lEEENS4_8TiledMMAINS4_8MMA_AtomIJNS4_4SM904GMMA6SPARSE27GMMA_64x256x32_F32F16F16_SSILNS1E_5MajorE0ELS1H_0ELNS1E_7ScaleInE1ELS1I_1ELNS1E_9SparseSelE0EEEEEENSL_INS5_IJSC_SB_SB_EEENS5_IJSB_NSA_ILi0EEES1N_EEEEENS5_IJNS4_10UnderscoreES1Q_S1Q_EEEEENS4_23SM90_TMA_LOAD_MULTICASTENS4_14ComposedLayoutINS4_7SwizzleILi2ELi4ELi3EEENS4_25smem_sparse_ptr_flag_bitsILi2ELi16EEENSL_INS5_IJNS5_IJSB_SR_EEENS5_IJSC_S14_EEEEEENS5_IJNS5_IJS1N_SI_EEESO_EEEEEEEvNS4_8identityENS4_13SM90_TMA_LOADENS1U_INS1V_ILi3ELi4ELi3EEENS4_18smem_ptr_flag_bitsILi16EEENSL_INS5_IJSR_SI_EEENS5_IJSI_SB_EEEEEEEvS26_EENS_8epilogue10collective6detail29Sm90TmaWarpSpecializedAdapterINS2H_15DefaultEpilogueIfNS5_IJSB_llEEES2L_NS2G_6thread17LinearCombinationIfLi1EffLNS2M_9ScaleType4KindE0ELNS_15FloatRoundStyleE2EfEENS1_15EpilogueDefaultEEEEEvvEEEEvNT_6ParamsE,"aw",@nobits
	.sectionflags	@""
	.align	16
	.zero		1024


//--------------------- .nv.shared.reserved.0     --------------------------
	.section	.nv.shared.reserved.0,"aw",@nobits
	.weak		__nv_reservedSMEM_offset_0_alias
	.size		__nv_reservedSMEM_offset_0_alias, 0, 0
	.other		__nv_reservedSMEM_offset_0_alias,@"STO_CUDA_RESERVED_SHARED STV_DEFAULT"
__nv_reservedSMEM_offset_0_alias:
	.zero		0


//--------------------- .nv.global                --------------------------
	.section	.nv.global,"aw",@nobits
.nv.global:
	.type		_ZN39_INTERNAL_c92d9772_4_k_cu_a2efd420_26734cute1_E,@object
	.size		_ZN39_INTERNAL_c92d9772_4_k_cu_a2efd420_26734cute1_E,(_ZN39_INTERNAL_c92d9772_4_k_cu_a2efd420_26734cuda3std3__45__cpo6cbeginE - _ZN39_INTERNAL_c92d9772_4_k_cu_a2efd420_26734cute1_E)
_ZN39_INTERNAL_c92d9772_4_k_cu_a2efd420_26734cute1_E:
	.zero		1
	.type		_ZN39_INTERNAL_c92d9772_4_k_cu_a2efd420_26734cuda3std3__45__cpo6cbeginE,@object
	.size		_ZN39_INTERNAL_c92d9772_4_k_cu_a2efd420_26734cuda3std3__45__cpo6cbeginE,(_ZN39_INTERNAL_c92d9772_4_k_cu_a2efd420_26734cuda3std3__48in_placeE - _ZN39_INTERNAL_c92d9772_4_k_cu_a2efd420_26734cuda3std3__45__cpo6cbeginE)
_ZN39_INTERNAL_c92d9772_4_k_cu_a2efd420_26734cuda3std3__45__cpo6cbeginE:
	.zero		1
	.type		_ZN39_INTERNAL_c92d9772_4_k_cu_a2efd420_26734cuda3std3__48in_placeE,@object
	.size		_ZN39_INTERNAL_c92d9772_4_k_cu_a2efd420_26734cuda3std3__48in_placeE,(_ZN39_INTERNAL_c92d9772_4_k_cu_a2efd420_26734cuda3std6ranges3__45__cpo9iter_moveE - _ZN39_INTERNAL_c92d9772_4_k_cu_a2efd420_26734cuda3std3__48in_placeE)
_ZN39_INTERNAL_c92d9772_4_k_cu_a2efd420_26734cuda3std3__48in_placeE:
	.zero		1
	.type		_ZN39_INTERNAL_c92d9772_4_k_cu_a2efd420_26734cuda3std6ranges3__45__cpo9iter_moveE,@object
	.size		_ZN39_INTERNAL_c92d9772_4_k_cu_a2efd420_26734cuda3std6ranges3__45__cpo9iter_moveE,(_ZN39_INTERNAL_c92d9772_4_k_cu_a2efd420_26734cuda3std3__45__cpo5beginE - _ZN39_INTERNAL_c92d9772_4_k_cu_a2efd420_26734cuda3std6ranges3__45__cpo9iter_moveE)
_ZN39_INTERNAL_c92d9772_4_k_cu_a2efd420_26734cuda3std6ranges3__45__cpo9iter_moveE:
	.zero		1
	.type		_ZN39_INTERNAL_c92d9772_4_k_cu_a2efd420_26734cuda3std3__45__cpo5beginE,@object
	.size		_ZN39_INTERNAL_c92d9772_4_k_cu_a2efd420_26734cuda3std3__45__cpo5beginE,(_ZN39_INTERNAL_c92d9772_4_k_cu_a2efd420_26734cuda3std3__441_GLOBAL__N__c92d9772_4_k_cu_a2efd420_26736ignoreE - _ZN39_INTERNAL_c92d9772_4_k_cu_a2efd420_26734cuda3std3__45__cpo5beginE)
_ZN39_INTERNAL_c92d9772_4_k_cu_a2efd420_26734cuda3std3__45__cpo5beginE:
	.zero		1
	.type		_ZN39_INTERNAL_c92d9772_4_k_cu_a2efd420_26734cuda3std3__441_GLOBAL__N__c92d9772_4_k_cu_a2efd420_26736ignoreE,@object
	.size		_ZN39_INTERNAL_c92d9772_4_k_cu_a2efd420_26734cuda3std3__441_GLOBAL__N__c92d9772_4_k_cu_a2efd420_26736ignoreE,(_ZN39_INTERNAL_c92d9772_4_k_cu_a2efd420_26734cute7productE - _ZN39_INTERNAL_c92d9772_4_k_cu_a2efd420_26734cuda3std3__441_GLOBAL__N__c92d9772_4_k_cu_a2efd420_26736ignoreE)
_ZN39_INTERNAL_c92d9772_4_k_cu_a2efd420_26734cuda3std3__441_GLOBAL__N__c92d9772_4_k_cu_a2efd420_26736ignoreE:
	.zero		1
	.type		_ZN39_INTERNAL_c92d9772_4_k_cu_a2efd420_26734cute7productE,@object
	.size		_ZN39_INTERNAL_c92d9772_4_k_cu_a2efd420_26734cute7productE,(_ZN39_INTERNAL_c92d9772_4_k_cu_a2efd420_26734cuda3std3__45__cpo3endE - _ZN39_INTERNAL_c92d9772_4_k_cu_a2efd420_26734cute7productE)
_ZN39_INTERNAL_c92d9772_4_k_cu_a2efd420_26734cute7productE:
	.zero		1
	.type		_ZN39_INTERNAL_c92d9772_4_k_cu_a2efd420_26734cuda3std3__45__cpo3endE,@object
	.size		_ZN39_INTERNAL_c92d9772_4_k_cu_a2efd420_26734cuda3std3__45__cpo3endE,(_ZN39_INTERNAL_c92d9772_4_k_cu_a2efd420_26734cuda3std3__419piecewise_constructE - _ZN39_INTERNAL_c92d9772_4_k_cu_a2efd420_26734cuda3std3__45__cpo3endE)
_ZN39_INTERNAL_c92d9772_4_k_cu_a2efd420_26734cuda3std3__45__cpo3endE:
	.zero		1
	.type		_ZN39_INTERNAL_c92d9772_4_k_cu_a2efd420_26734cuda3std3__419piecewise_constructE,@object
	.size		_ZN39_INTERNAL_c92d9772_4_k_cu_a2efd420_26734cuda3std3__419piecewise_constructE,(_ZN39_INTERNAL_c92d9772_4_k_cu_a2efd420_26734cuda3std3__45__cpo4cendE - _ZN39_INTERNAL_c92d9772_4_k_cu_a2efd420_26734cuda3std3__419piecewise_constructE)
_ZN39_INTERNAL_c92d9772_4_k_cu_a2efd420_26734cuda3std3__419piecewise_constructE:
	.zero		1
	.type		_ZN39_INTERNAL_c92d9772_4_k_cu_a2efd420_26734cuda3std3__45__cpo4cendE,@object
	.size		_ZN39_INTERNAL_c92d9772_4_k_cu_a2efd420_26734cuda3std3__45__cpo4cendE,(_ZN39_INTERNAL_c92d9772_4_k_cu_a2efd420_26734cuda3std6ranges3__45__cpo4swapE - _ZN39_INTERNAL_c92d9772_4_k_cu_a2efd420_26734cuda3std3__45__cpo4cendE)
_ZN39_INTERNAL_c92d9772_4_k_cu_a2efd420_26734cuda3std3__45__cpo4cendE:
	.zero		1
	.type		_ZN39_INTERNAL_c92d9772_4_k_cu_a2efd420_26734cuda3std6ranges3__45__cpo4swapE,@object
	.size		_ZN39_INTERNAL_c92d9772_4_k_cu_a2efd420_26734cuda3std6ranges3__45__cpo4swapE,(.L_7 - _ZN39_INTERNAL_c92d9772_4_k_cu_a2efd420_26734cuda3std6ranges3__45__cpo4swapE)
_ZN39_INTERNAL_c92d9772_4_k_cu_a2efd420_26734cuda3std6ranges3__45__cpo4swapE:
	.zero		1
.L_7:


//--------------------- .nv.constant0._ZN7cutlass13device_kernelINS_4gemm6kernel13GemmUniversalIN4cute5tupleIJiiiiEEENS1_10collective13CollectiveMmaINS1_40MainloopSm90TmaGmmaWarpSpecializedSparseILi5ENS5_IJNS4_1CILi1EEENSA_ILi2EEESB_EEENS1_35KernelTmaWarpSpecializedCooperativeEEENS5_IJNSA_ILi128EEENSA_ILi256EEENSA_ILi64EEEEEENS_6half_tENS5_IJNS4_6LayoutINS5_IJiNS5_IJSC_iEEEiEEENS5_IJlNS5_IJSB_SC_EEElEEEEENSL_INS5_IJNS5_IJNS5_IJNSA_ILi8EEESC_NSA_ILi4EEEEEEiEEENS5_IJNS5_IJNSA_ILi16EEESC_SC_EEEiEEEiEEENS5_IJNS5_IJNS5_IJSI_SV_NSA_ILi1024EEEEEENSA_ILi4096EEEEEENS5_IJNS5_IJSB_NSA_ILi512EEENSA_ILi32EEEEEElEEElEEEEEEEESK_NS5_IJlSB_lEEENS4_8TiledMMAINS4_8MMA_AtomIJNS4_4SM904GMMA6SPARSE27GMMA_64x256x32_F32F16F16_SSILNS1E_5MajorE0ELS1H_0ELNS1E_7ScaleInE1ELS1I_1ELNS1E_9SparseSelE0EEEEEENSL_INS5_IJSC_SB_SB_EEENS5_IJSB_NSA_ILi0EEES1N_EEEEENS5_IJNS4_10UnderscoreES1Q_S1Q_EEEEENS4_23SM90_TMA_LOAD_MULTICASTENS4_14ComposedLayoutINS4_7SwizzleILi2ELi4ELi3EEENS4_25smem_sparse_ptr_flag_bitsILi2ELi16EEENSL_INS5_IJNS5_IJSB_SR_EEENS5_IJSC_S14_EEEEEENS5_IJNS5_IJS1N_SI_EEESO_EEEEEEEvNS4_8identityENS4_13SM90_TMA_LOADENS1U_INS1V_ILi3ELi4ELi3EEENS4_18smem_ptr_flag_bitsILi16EEENSL_INS5_IJSR_SI_EEENS5_IJSI_SB_EEEEEEEvS26_EENS_8epilogue10collective6detail29Sm90TmaWarpSpecializedAdapterINS2H_15DefaultEpilogueIfNS5_IJSB_llEEES2L_NS2G_6thread17LinearCombinationIfLi1EffLNS2M_9ScaleType4KindE0ELNS_15FloatRoundStyleE2EfEENS1_15EpilogueDefaultEEEEEvvEEEEvNT_6ParamsE --------------------------
	.section	.nv.constant0._ZN7cutlass13device_kernelINS_4gemm6kernel13GemmUniversalIN4cute5tupleIJiiiiEEENS1_10collective13CollectiveMmaINS1_40MainloopSm90TmaGmmaWarpSpecializedSparseILi5ENS5_IJNS4_1CILi1EEENSA_ILi2EEESB_EEENS1_35KernelTmaWarpSpecializedCooperativeEEENS5_IJNSA_ILi128EEENSA_ILi256EEENSA_ILi64EEEEEENS_6half_tENS5_IJNS4_6LayoutINS5_IJiNS5_IJSC_iEEEiEEENS5_IJlNS5_IJSB_SC_EEElEEEEENSL_INS5_IJNS5_IJNS5_IJNSA_ILi8EEESC_NSA_ILi4EEEEEEiEEENS5_IJNS5_IJNSA_ILi16EEESC_SC_EEEiEEEiEEENS5_IJNS5_IJNS5_IJSI_SV_NSA_ILi1024EEEEEENSA_ILi4096EEEEEENS5_IJNS5_IJSB_NSA_ILi512EEENSA_ILi32EEEEEElEEElEEEEEEEESK_NS5_IJlSB_lEEENS4_8TiledMMAINS4_8MMA_AtomIJNS4_4SM904GMMA6SPARSE27GMMA_64x256x32_F32F16F16_SSILNS1E_5MajorE0ELS1H_0ELNS1E_7ScaleInE1ELS1I_1ELNS1E_9SparseSelE0EEEEEENSL_INS5_IJSC_SB_SB_EEENS5_IJSB_NSA_ILi0EEES1N_EEEEENS5_IJNS4_10UnderscoreES1Q_S1Q_EEEEENS4_23SM90_TMA_LOAD_MULTICASTENS4_14ComposedLayoutINS4_7SwizzleILi2ELi4ELi3EEENS4_25smem_sparse_ptr_flag_bitsILi2ELi16EEENSL_INS5_IJNS5_IJSB_SR_EEENS5_IJSC_S14_EEEEEENS5_IJNS5_IJS1N_SI_EEESO_EEEEEEEvNS4_8identityENS4_13SM90_TMA_LOADENS1U_INS1V_ILi3ELi4ELi3EEENS4_18smem_ptr_flag_bitsILi16EEENSL_INS5_IJSR_SI_EEENS5_IJSI_SB_EEEEEEEvS26_EENS_8epilogue10collective6detail29Sm90TmaWarpSpecializedAdapterINS2H_15DefaultEpilogueIfNS5_IJSB_llEEES2L_NS2G_6thread17LinearCombinationIfLi1EffLNS2M_9ScaleType4KindE0ELNS_15FloatRoundStyleE2EfEENS1_15EpilogueDefaultEEEEEvvEEEEvNT_6ParamsE,"a",@progbits
	.sectionflags	@""
	.align	4
.nv.constant0._ZN7cutlass13device_kernelINS_4gemm6kernel13GemmUniversalIN4cute5tupleIJiiiiEEENS1_10collective13CollectiveMmaINS1_40MainloopSm90TmaGmmaWarpSpecializedSparseILi5ENS5_IJNS4_1CILi1EEENSA_ILi2EEESB_EEENS1_35KernelTmaWarpSpecializedCooperativeEEENS5_IJNSA_ILi128EEENSA_ILi256EEENSA_ILi64EEEEEENS_6half_tENS5_IJNS4_6LayoutINS5_IJiNS5_IJSC_iEEEiEEENS5_IJlNS5_IJSB_SC_EEElEEEEENSL_INS5_IJNS5_IJNS5_IJNSA_ILi8EEESC_NSA_ILi4EEEEEEiEEENS5_IJNS5_IJNSA_ILi16EEESC_SC_EEEiEEEiEEENS5_IJNS5_IJNS5_IJSI_SV_NSA_ILi1024EEEEEENSA_ILi4096EEEEEENS5_IJNS5_IJSB_NSA_ILi512EEENSA_ILi32EEEEEElEEElEEEEEEEESK_NS5_IJlSB_lEEENS4_8TiledMMAINS4_8MMA_AtomIJNS4_4SM904GMMA6SPARSE27GMMA_64x256x32_F32F16F16_SSILNS1E_5MajorE0ELS1H_0ELNS1E_7ScaleInE1ELS1I_1ELNS1E_9SparseSelE0EEEEEENSL_INS5_IJSC_SB_SB_EEENS5_IJSB_NSA_ILi0EEES1N_EEEEENS5_IJNS4_10UnderscoreES1Q_S1Q_EEEEENS4_23SM90_TMA_LOAD_MULTICASTENS4_14ComposedLayoutINS4_7SwizzleILi2ELi4ELi3EEENS4_25smem_sparse_ptr_flag_bitsILi2ELi16EEENSL_INS5_IJNS5_IJSB_SR_EEENS5_IJSC_S14_EEEEEENS5_IJNS5_IJS1N_SI_EEESO_EEEEEEEvNS4_8identityENS4_13SM90_TMA_LOADENS1U_INS1V_ILi3ELi4ELi3EEENS4_18smem_ptr_flag_bitsILi16EEENSL_INS5_IJSR_SI_EEENS5_IJSI_SB_EEEEEEEvS26_EENS_8epilogue10collective6detail29Sm90TmaWarpSpecializedAdapterINS2H_15DefaultEpilogueIfNS5_IJSB_llEEES2L_NS2G_6thread17LinearCombinationIfLi1EffLNS2M_9ScaleType4KindE0ELNS_15FloatRoundStyleE2EfEENS1_15EpilogueDefaultEEEEEvvEEEEvNT_6ParamsE:
	.zero		1920


//--------------------- SYMBOLS --------------------------

	.type		.nv.reservedSmem.offset0,@object
	.size		.nv.reservedSmem.offset0,0x4
